	.target	sm_90a

	.elftype	@"ET_EXEC"


//--------------------- .note.nv.tkinfo           --------------------------
	.section	.note.nv.tkinfo,"",@"SHT_NOTE"
	.sectionflags	@"SHF_NOTE_NV_TKINFO"
	.tkinfo
        /*0018*/ 	.word	0x00000002
        /*0030*/ 	.string	""
        /*0030*/ 	.string	"ptxas"
        /*0030*/ 	.string	"Cuda compilation tools, release 13.0, V13.0.88"
        /*0030*/ 	.string	"Build cuda_13.0.r13.0/compiler.36424714_0"
        /*0030*/ 	.string	"-arch sm_90a -m 64 "



//--------------------- .note.nv.cuinfo           --------------------------
	.section	.note.nv.cuinfo,"",@"SHT_NOTE"
	.sectionflags	@"SHF_NOTE_NV_CUINFO"
        /*0018*/ 	.short	0x0002
        /*001a*/ 	.short	0x005a
        /*001c*/ 	.short	0x0082
	.zero		2


//--------------------- .nv.info                  --------------------------
	.section	.nv.info,"",@"SHT_CUDA_INFO"
	.align	4


	//----- nvinfo : EIATTR_REGCOUNT
	.align		4
        /*0000*/ 	.byte	0x04, 0x2f
        /*0002*/ 	.short	(.L_12 - .L_11)
	.align		4
.L_11:
        /*0004*/ 	.word	index@(_ZN7cutlass13device_kernelINS_4conv6kernel13ConvUniversalINS1_16ConvProblemShapeILNS1_8OperatorE2ELi2EEENS1_10collective14CollectiveConvINS1_46MainloopSm90TmaGmmaWarpSpecializedImplicitGemmILS5_2ELi14ELi2EN4cute5tupleIJNSA_1CILi1EEESD_SD_EEENS1_36KernelImplicitTmaWarpSpecializedSm90ELi1EEENSB_IJNSC_ILi64EEENSB_IJSH_EEESI_EEENS_10bfloat16_tESK_NSA_8TiledMMAINSA_8MMA_AtomIJNSA_4SM904GMMA27MMA_64x64x16_F32BF16BF16_SSILNSO_5MajorE1ELSQ_1ELNSO_7ScaleInE1ELSR_1EEEEEENSA_6LayoutISE_NSB_IJNSC_ILi0EEESV_SV_EEEEENSB_IJNSA_10UnderscoreESY_SY_EEEEENS7_6detail26Sm90ImplicitGemmTileTraitsINSA_13SM90_TMA_LOADENSA_14ComposedLayoutINSA_7SwizzleILi3ELi4ELi3EEENSA_18smem_ptr_flag_bitsILi16EEENSU_INSB_IJNSB_IJSH_SD_EEENSB_IJNSC_ILi8EEES1A_EEENSB_IJSD_NSC_ILi14EEEEEEEEENSB_IJNSB_IJSD_SV_EEENSB_IJSH_NSC_ILi512EEEEEENSB_IJSV_NSC_ILi4096EEEEEEEEEEEEEvEENS12_INSA_20SM90_TMA_LOAD_IM2COLES1M_vEEEENS_8epilogue10collective6detail29Sm90TmaWarpSpecializedAdapterINS1S_15DefaultEpilogueISK_NSB_IJlNSB_IJSD_llEEESV_EEES1X_NS1R_6thread17LinearCombinationISK_Li1EffLNS1Y_9ScaleType4KindE0ELNS_15FloatRoundStyleE2ESK_EENS_4gemm15EpilogueDefaultEEEEEvvEEEEvNT_6ParamsE)
        /*0008*/ 	.word	0x00000044


	//----- nvinfo : EIATTR_FRAME_SIZE
	.align		4
.L_12:
        /*000c*/ 	.byte	0x04, 0x11
        /*000e*/ 	.short	(.L_14 - .L_13)
	.align		4
.L_13:
        /*0010*/ 	.word	index@(_ZN7cutlass13device_kernelINS_4conv6kernel13ConvUniversalINS1_16ConvProblemShapeILNS1_8OperatorE2ELi2EEENS1_10collective14CollectiveConvINS1_46MainloopSm90TmaGmmaWarpSpecializedImplicitGemmILS5_2ELi14ELi2EN4cute5tupleIJNSA_1CILi1EEESD_SD_EEENS1_36KernelImplicitTmaWarpSpecializedSm90ELi1EEENSB_IJNSC_ILi64EEENSB_IJSH_EEESI_EEENS_10bfloat16_tESK_NSA_8TiledMMAINSA_8MMA_AtomIJNSA_4SM904GMMA27MMA_64x64x16_F32BF16BF16_SSILNSO_5MajorE1ELSQ_1ELNSO_7ScaleInE1ELSR_1EEEEEENSA_6LayoutISE_NSB_IJNSC_ILi0EEESV_SV_EEEEENSB_IJNSA_10UnderscoreESY_SY_EEEEENS7_6detail26Sm90ImplicitGemmTileTraitsINSA_13SM90_TMA_LOADENSA_14ComposedLayoutINSA_7SwizzleILi3ELi4ELi3EEENSA_18smem_ptr_flag_bitsILi16EEENSU_INSB_IJNSB_IJSH_SD_EEENSB_IJNSC_ILi8EEES1A_EEENSB_IJSD_NSC_ILi14EEEEEEEEENSB_IJNSB_IJSD_SV_EEENSB_IJSH_NSC_ILi512EEEEEENSB_IJSV_NSC_ILi4096EEEEEEEEEEEEEvEENS12_INSA_20SM90_TMA_LOAD_IM2COLES1M_vEEEENS_8epilogue10collective6detail29Sm90TmaWarpSpecializedAdapterINS1S_15DefaultEpilogueISK_NSB_IJlNSB_IJSD_llEEESV_EEES1X_NS1R_6thread17LinearCombinationISK_Li1EffLNS1Y_9ScaleType4KindE0ELNS_15FloatRoundStyleE2ESK_EENS_4gemm15EpilogueDefaultEEEEEvvEEEEvNT_6ParamsE)
        /*0014*/ 	.word	0x00000000


	//----- nvinfo : EIATTR_MIN_STACK_SIZE
	.align		4
.L_14:
        /*0018*/ 	.byte	0x04, 0x12
        /*001a*/ 	.short	(.L_16 - .L_15)
	.align		4
.L_15:
        /*001c*/ 	.word	index@(_ZN7cutlass13device_kernelINS_4conv6kernel13ConvUniversalINS1_16ConvProblemShapeILNS1_8OperatorE2ELi2EEENS1_10collective14CollectiveConvINS1_46MainloopSm90TmaGmmaWarpSpecializedImplicitGemmILS5_2ELi14ELi2EN4cute5tupleIJNSA_1CILi1EEESD_SD_EEENS1_36KernelImplicitTmaWarpSpecializedSm90ELi1EEENSB_IJNSC_ILi64EEENSB_IJSH_EEESI_EEENS_10bfloat16_tESK_NSA_8TiledMMAINSA_8MMA_AtomIJNSA_4SM904GMMA27MMA_64x64x16_F32BF16BF16_SSILNSO_5MajorE1ELSQ_1ELNSO_7ScaleInE1ELSR_1EEEEEENSA_6LayoutISE_NSB_IJNSC_ILi0EEESV_SV_EEEEENSB_IJNSA_10UnderscoreESY_SY_EEEEENS7_6detail26Sm90ImplicitGemmTileTraitsINSA_13SM90_TMA_LOADENSA_14ComposedLayoutINSA_7SwizzleILi3ELi4ELi3EEENSA_18smem_ptr_flag_bitsILi16EEENSU_INSB_IJNSB_IJSH_SD_EEENSB_IJNSC_ILi8EEES1A_EEENSB_IJSD_NSC_ILi14EEEEEEEEENSB_IJNSB_IJSD_SV_EEENSB_IJSH_NSC_ILi512EEEEEENSB_IJSV_NSC_ILi4096EEEEEEEEEEEEEvEENS12_INSA_20SM90_TMA_LOAD_IM2COLES1M_vEEEENS_8epilogue10collective6detail29Sm90TmaWarpSpecializedAdapterINS1S_15DefaultEpilogueISK_NSB_IJlNSB_IJSD_llEEESV_EEES1X_NS1R_6thread17LinearCombinationISK_Li1EffLNS1Y_9ScaleType4KindE0ELNS_15FloatRoundStyleE2ESK_EENS_4gemm15EpilogueDefaultEEEEEvvEEEEvNT_6ParamsE)
        /*0020*/ 	.word	0x00000000
.L_16:


//--------------------- .nv.compat                --------------------------
	.section	.nv.compat,"",@"SHT_CUDA_COMPAT_INFO"
	.align	4
        /*0000*/ 	.byte	0x02, 0x09, 0x01, 0x00, 0x02, 0x02, 0x04, 0x00, 0x02, 0x05, 0x05, 0x00, 0x03, 0x07, 0x01, 0x01
        /*0010*/ 	.byte	0x02, 0x03, 0x01, 0x00, 0x02, 0x06, 0x01, 0x00, 0x04, 0x0b, 0x08, 0x00, 0x00, 0x00, 0x00, 0x00
        /*0020*/ 	.byte	0x00, 0x00, 0x00, 0x00


//--------------------- .nv.info._ZN7cutlass13device_kernelINS_4conv6kernel13ConvUniversalINS1_16ConvProblemShapeILNS1_8OperatorE2ELi2EEENS1_10collective14CollectiveConvINS1_46MainloopSm90TmaGmmaWarpSpecializedImplicitGemmILS5_2ELi14ELi2EN4cute5tupleIJNSA_1CILi1EEESD_SD_EEENS1_36KernelImplicitTmaWarpSpecializedSm90ELi1EEENSB_IJNSC_ILi64EEENSB_IJSH_EEESI_EEENS_10bfloat16_tESK_NSA_8TiledMMAINSA_8MMA_AtomIJNSA_4SM904GMMA27MMA_64x64x16_F32BF16BF16_SSILNSO_5MajorE1ELSQ_1ELNSO_7ScaleInE1ELSR_1EEEEEENSA_6LayoutISE_NSB_IJNSC_ILi0EEESV_SV_EEEEENSB_IJNSA_10UnderscoreESY_SY_EEEEENS7_6detail26Sm90ImplicitGemmTileTraitsINSA_13SM90_TMA_LOADENSA_14ComposedLayoutINSA_7SwizzleILi3ELi4ELi3EEENSA_18smem_ptr_flag_bitsILi16EEENSU_INSB_IJNSB_IJSH_SD_EEENSB_IJNSC_ILi8EEES1A_EEENSB_IJSD_NSC_ILi14EEEEEEEEENSB_IJNSB_IJSD_SV_EEENSB_IJSH_NSC_ILi512EEEEEENSB_IJSV_NSC_ILi4096EEEEEEEEEEEEEvEENS12_INSA_20SM90_TMA_LOAD_IM2COLES1M_vEEEENS_8epilogue10collective6detail29Sm90TmaWarpSpecializedAdapterINS1S_15DefaultEpilogueISK_NSB_IJlNSB_IJSD_llEEESV_EEES1X_NS1R_6thread17LinearCombinationISK_Li1EffLNS1Y_9ScaleType4KindE0ELNS_15FloatRoundStyleE2ESK_EENS_4gemm15EpilogueDefaultEEEEEvvEEEEvNT_6ParamsE --------------------------
	.section	.nv.info._ZN7cutlass13device_kernelINS_4conv6kernel13ConvUniversalINS1_16ConvProblemShapeILNS1_8OperatorE2ELi2EEENS1_10collective14CollectiveConvINS1_46MainloopSm90TmaGmmaWarpSpecializedImplicitGemmILS5_2ELi14ELi2EN4cute5tupleIJNSA_1CILi1EEESD_SD_EEENS1_36KernelImplicitTmaWarpSpecializedSm90ELi1EEENSB_IJNSC_ILi64EEENSB_IJSH_EEESI_EEENS_10bfloat16_tESK_NSA_8TiledMMAINSA_8MMA_AtomIJNSA_4SM904GMMA27MMA_64x64x16_F32BF16BF16_SSILNSO_5MajorE1ELSQ_1ELNSO_7ScaleInE1ELSR_1EEEEEENSA_6LayoutISE_NSB_IJNSC_ILi0EEESV_SV_EEEEENSB_IJNSA_10UnderscoreESY_SY_EEEEENS7_6detail26Sm90ImplicitGemmTileTraitsINSA_13SM90_TMA_LOADENSA_14ComposedLayoutINSA_7SwizzleILi3ELi4ELi3EEENSA_18smem_ptr_flag_bitsILi16EEENSU_INSB_IJNSB_IJSH_SD_EEENSB_IJNSC_ILi8EEES1A_EEENSB_IJSD_NSC_ILi14EEEEEEEEENSB_IJNSB_IJSD_SV_EEENSB_IJSH_NSC_ILi512EEEEEENSB_IJSV_NSC_ILi4096EEEEEEEEEEEEEvEENS12_INSA_20SM90_TMA_LOAD_IM2COLES1M_vEEEENS_8epilogue10collective6detail29Sm90TmaWarpSpecializedAdapterINS1S_15DefaultEpilogueISK_NSB_IJlNSB_IJSD_llEEESV_EEES1X_NS1R_6thread17LinearCombinationISK_Li1EffLNS1Y_9ScaleType4KindE0ELNS_15FloatRoundStyleE2ESK_EENS_4gemm15EpilogueDefaultEEEEEvvEEEEvNT_6ParamsE,"",@"SHT_CUDA_INFO"
	.sectionflags	@""
	.align	4


	//----- nvinfo : EIATTR_CUDA_API_VERSION
	.align		4
        /*0000*/ 	.byte	0x04, 0x37
        /*0002*/ 	.short	(.L_18 - .L_17)
.L_17:
        /*0004*/ 	.word	0x00000082


	//----- nvinfo : EIATTR_KPARAM_INFO
	.align		4
.L_18:
        /*0008*/ 	.byte	0x04, 0x17
        /*000a*/ 	.short	(.L_20 - .L_19)
.L_19:
        /*000c*/ 	.word	0x00000000
        /*0010*/ 	.short	0x0000
        /*0012*/ 	.short	0x0070
        /*0014*/ 	.byte	0x00, 0xf0, 0x01, 0x0e


	//----- nvinfo : EIATTR_SPARSE_MMA_MASK
	.align		4
.L_20:
        /*0018*/ 	.byte	0x03, 0x50
        /*001a*/ 	.short	0x0000


	//----- nvinfo : EIATTR_MAXREG_COUNT
	.align		4
        /*001c*/ 	.byte	0x03, 0x1b
        /*001e*/ 	.short	0x00ff


	//----- nvinfo : EIATTR_NUM_BARRIERS
	.align		4
        /*0020*/ 	.byte	0x02, 0x4c
        /*0022*/ 	.byte	0x01
	.zero		1


	//----- nvinfo : EIATTR_MERCURY_ISA_VERSION
	.align		4
        /*0024*/ 	.byte	0x03, 0x5f
        /*0026*/ 	.short	0x0101


	//----- nvinfo : EIATTR_COOP_GROUP_MASK_REGIDS
	.align		4
        /*0028*/ 	.byte	0x04, 0x29
        /*002a*/ 	.short	(.L_22 - .L_21)


	//   ....[0]....
.L_21:
        /*002c*/ 	.word	0xffffffff


	//   ....[1]....
        /*0030*/ 	.word	0xffffffff


	//   ....[2]....
        /*0034*/ 	.word	0xffffffff


	//----- nvinfo : EIATTR_COOP_GROUP_INSTR_OFFSETS
	.align		4
.L_22:
        /*0038*/ 	.byte	0x04, 0x28
        /*003a*/ 	.short	(.L_24 - .L_23)


	//   ....[0]....
.L_23:
        /*003c*/ 	.word	0x00000060


	//   ....[1]....
        /*0040*/ 	.word	0x00000070


	//   ....[2]....
        /*0044*/ 	.word	0x00000130


	//----- nvinfo : EIATTR_MBARRIER_INSTR_OFFSETS
	.align		4
.L_24:
        /*0048*/ 	.byte	0x04, 0x39
        /*004a*/ 	.short	(.L_26 - .L_25)


	//   ....[0]....
.L_25:
        /*004c*/ 	.word	0x00000270
        /*0050*/ 	.word	0x000000ff
        /*0054*/ 	.word	0x00038000
        /*0058*/ 	.short	0x0100
        /*005a*/ 	.byte	0x08
	.zero		1


	//   ....[1]....
        /*005c*/ 	.word	0x00000280
        /*0060*/ 	.word	0x000000ff
        /*0064*/ 	.word	0x00038070
        /*0068*/ 	.short	0x0100
        /*006a*/ 	.byte	0x08
	.zero		1


	//   ....[2]....
        /*006c*/ 	.word	0x00000290
        /*0070*/ 	.word	0x000000ff
        /*0074*/ 	.word	0x00038008
        /*0078*/ 	.short	0x0100
        /*007a*/ 	.byte	0x08
	.zero		1


	//   ....[3]....
        /*007c*/ 	.word	0x000002a0
        /*0080*/ 	.word	0x000000ff
        /*0084*/ 	.word	0x00038078
        /*0088*/ 	.short	0x0100
        /*008a*/ 	.byte	0x08
	.zero		1


	//   ....[4]....
        /*008c*/ 	.word	0x000002b0
        /*0090*/ 	.word	0x000000ff
        /*0094*/ 	.word	0x00038010
        /*0098*/ 	.short	0x0100
        /*009a*/ 	.byte	0x08
	.zero		1


	//   ....[5]....
        /*009c*/ 	.word	0x000002c0
        /*00a0*/ 	.word	0x000000ff
        /*00a4*/ 	.word	0x00038080
        /*00a8*/ 	.short	0x0100
        /*00aa*/ 	.byte	0x08
	.zero		1


	//   ....[6]....
        /*00ac*/ 	.word	0x000002d0
        /*00b0*/ 	.word	0x000000ff
        /*00b4*/ 	.word	0x00038018
        /*00b8*/ 	.short	0x0100
        /*00ba*/ 	.byte	0x08
	.zero		1


	//   ....[7]....
        /*00bc*/ 	.word	0x000002e0
        /*00c0*/ 	.word	0x000000ff
        /*00c4*/ 	.word	0x00038088
        /*00c8*/ 	.short	0x0100
        /*00ca*/ 	.byte	0x08
	.zero		1


	//   ....[8]....
        /*00cc*/ 	.word	0x000002f0
        /*00d0*/ 	.word	0x000000ff
        /*00d4*/ 	.word	0x00038020
        /*00d8*/ 	.short	0x0100
        /*00da*/ 	.byte	0x08
	.zero		1


	//   ....[9]....
        /*00dc*/ 	.word	0x00000300
        /*00e0*/ 	.word	0x000000ff
        /*00e4*/ 	.word	0x00038090
        /*00e8*/ 	.short	0x0100
        /*00ea*/ 	.byte	0x08
	.zero		1


	//   ....[10]....
        /*00ec*/ 	.word	0x00000310
        /*00f0*/ 	.word	0x000000ff
        /*00f4*/ 	.word	0x00038028
        /*00f8*/ 	.short	0x0100
        /*00fa*/ 	.byte	0x08
	.zero		1


	//   ....[11]....
        /*00fc*/ 	.word	0x00000320
        /*0100*/ 	.word	0x000000ff
        /*0104*/ 	.word	0x00038098
        /*0108*/ 	.short	0x0100
        /*010a*/ 	.byte	0x08
	.zero		1


	//   ....[12]....
        /*010c*/ 	.word	0x00000330
        /*0110*/ 	.word	0x000000ff
        /*0114*/ 	.word	0x00038030
        /*0118*/ 	.short	0x0100
        /*011a*/ 	.byte	0x08
	.zero		1


	//   ....[13]....
        /*011c*/ 	.word	0x00000340
        /*0120*/ 	.word	0x000000ff
        /*0124*/ 	.word	0x000380a0
        /*0128*/ 	.short	0x0100
        /*012a*/ 	.byte	0x08
	.zero		1


	//   ....[14]....
        /*012c*/ 	.word	0x00000350
        /*0130*/ 	.word	0x000000ff
        /*0134*/ 	.word	0x00038038
        /*0138*/ 	.short	0x0100
        /*013a*/ 	.byte	0x08
	.zero		1


	//   ....[15]....
        /*013c*/ 	.word	0x00000360
        /*0140*/ 	.word	0x000000ff
        /*0144*/ 	.word	0x000380a8
        /*0148*/ 	.short	0x0100
        /*014a*/ 	.byte	0x08
	.zero		1


	//   ....[16]....
        /*014c*/ 	.word	0x00000370
        /*0150*/ 	.word	0x000000ff
        /*0154*/ 	.word	0x00038040
        /*0158*/ 	.short	0x0100
        /*015a*/ 	.byte	0x08
	.zero		1


	//   ....[17]....
        /*015c*/ 	.word	0x00000380
        /*0160*/ 	.word	0x000000ff
        /*0164*/ 	.word	0x000380b0
        /*0168*/ 	.short	0x0100
        /*016a*/ 	.byte	0x08
	.zero		1


	//   ....[18]....
        /*016c*/ 	.word	0x00000390
        /*0170*/ 	.word	0x000000ff
        /*0174*/ 	.word	0x00038048
        /*0178*/ 	.short	0x0100
        /*017a*/ 	.byte	0x08
	.zero		1


	//   ....[19]....
        /*017c*/ 	.word	0x000003a0
        /*0180*/ 	.word	0x000000ff
        /*0184*/ 	.word	0x000380b8
        /*0188*/ 	.short	0x0100
        /*018a*/ 	.byte	0x08
	.zero		1


	//   ....[20]....
        /*018c*/ 	.word	0x000003b0
        /*0190*/ 	.word	0x000000ff
        /*0194*/ 	.word	0x00038050
        /*0198*/ 	.short	0x0100
        /*019a*/ 	.byte	0x08
	.zero		1


	//   ....[21]....
        /*019c*/ 	.word	0x000003c0
        /*01a0*/ 	.word	0x000000ff
        /*01a4*/ 	.word	0x000380c0
        /*01a8*/ 	.short	0x0100
        /*01aa*/ 	.byte	0x08
	.zero		1


	//   ....[22]....
        /*01ac*/ 	.word	0x000003d0
        /*01b0*/ 	.word	0x000000ff
        /*01b4*/ 	.word	0x00038058
        /*01b8*/ 	.short	0x0100
        /*01ba*/ 	.byte	0x08
	.zero		1


	//   ....[23]....
        /*01bc*/ 	.word	0x000003e0
        /*01c0*/ 	.word	0x000000ff
        /*01c4*/ 	.word	0x000380c8
        /*01c8*/ 	.short	0x0100
        /*01ca*/ 	.byte	0x08
	.zero		1


	//   ....[24]....
        /*01cc*/ 	.word	0x000003f0
        /*01d0*/ 	.word	0x000000ff
        /*01d4*/ 	.word	0x00038060
        /*01d8*/ 	.short	0x0100
        /*01da*/ 	.byte	0x08
	.zero		1


	//   ....[25]....
        /*01dc*/ 	.word	0x00000400
        /*01e0*/ 	.word	0x000000ff
        /*01e4*/ 	.word	0x000380d0
        /*01e8*/ 	.short	0x0100
        /*01ea*/ 	.byte	0x08
	.zero		1


	//   ....[26]....
        /*01ec*/ 	.word	0x00000410
        /*01f0*/ 	.word	0x000000ff
        /*01f4*/ 	.word	0x00038068
        /*01f8*/ 	.short	0x0100
        /*01fa*/ 	.byte	0x08
	.zero		1


	//   ....[27]....
        /*01fc*/ 	.word	0x00000420
        /*0200*/ 	.word	0x000000ff
        /*0204*/ 	.word	0x000380d8
        /*0208*/ 	.short	0x0100
        /*020a*/ 	.byte	0x08
	.zero		1


	//   ....[28]....
        /*020c*/ 	.word	0x00000d70
        /*0210*/ 	.word	0x00000008
        /*0214*/ 	.word	0x00038000
        /*0218*/ 	.short	0x010a
        /*021a*/ 	.byte	0x3f
	.zero		1


	//   ....[29]....
        /*021c*/ 	.word	0x000010d0
        /*0220*/ 	.word	0x00000009
        /*0224*/ 	.word	0x00038000
        /*0228*/ 	.short	0x010a
        /*022a*/ 	.byte	0x3f
	.zero		1


	//   ....[30]....
        /*022c*/ 	.word	0x000012f0
        /*0230*/ 	.word	0x000000ff
        /*0234*/ 	.word	0x00000000
        /*0238*/ 	.short	0x0101
        /*023a*/ 	.byte	0x06
	.zero		1


	//   ....[31]....
        /*023c*/ 	.word	0x00001510
        /*0240*/ 	.word	0x00000007
        /*0244*/ 	.word	0x00000000
        /*0248*/ 	.short	0x0101
        /*024a*/ 	.byte	0x3f
	.zero		1


	//   ....[32]....
        /*024c*/ 	.word	0x00003da0
        /*0250*/ 	.word	0x00000005
        /*0254*/ 	.word	0x00038070
        /*0258*/ 	.short	0x010a
        /*025a*/ 	.byte	0x3f
	.zero		1


	//   ....[33]....
        /*025c*/ 	.word	0x00004360
        /*0260*/ 	.word	0x00000002
        /*0264*/ 	.word	0x00000000
        /*0268*/ 	.short	0x010a
        /*026a*/ 	.byte	0x3f
	.zero		1


	//   ....[34]....
        /*026c*/ 	.word	0x00004410
        /*0270*/ 	.word	0x00000002
        /*0274*/ 	.word	0x00000000
        /*0278*/ 	.short	0x010a
        /*027a*/ 	.byte	0x3f
	.zero		1


	//   ....[35]....
        /*027c*/ 	.word	0x000044c0
        /*0280*/ 	.word	0x00000002
        /*0284*/ 	.word	0x00000000
        /*0288*/ 	.short	0x010a
        /*028a*/ 	.byte	0x3f
	.zero		1


	//   ....[36]....
        /*028c*/ 	.word	0x00004570
        /*0290*/ 	.word	0x00000002
        /*0294*/ 	.word	0x00000000
        /*0298*/ 	.short	0x010a
        /*029a*/ 	.byte	0x3f
	.zero		1


	//   ....[37]....
        /*029c*/ 	.word	0x00004620
        /*02a0*/ 	.word	0x00000002
        /*02a4*/ 	.word	0x00000000
        /*02a8*/ 	.short	0x010a
        /*02aa*/ 	.byte	0x3f
	.zero		1


	//   ....[38]....
        /*02ac*/ 	.word	0x000046d0
        /*02b0*/ 	.word	0x00000002
        /*02b4*/ 	.word	0x00000000
        /*02b8*/ 	.short	0x010a
        /*02ba*/ 	.byte	0x3f
	.zero		1


	//   ....[39]....
        /*02bc*/ 	.word	0x00004780
        /*02c0*/ 	.word	0x00000002
        /*02c4*/ 	.word	0x00000000
        /*02c8*/ 	.short	0x010a
        /*02ca*/ 	.byte	0x3f
	.zero		1


	//   ....[40]....
        /*02cc*/ 	.word	0x00004830
        /*02d0*/ 	.word	0x00000002
        /*02d4*/ 	.word	0x00000000
        /*02d8*/ 	.short	0x010a
        /*02da*/ 	.byte	0x3f
	.zero		1


	//   ....[41]....
        /*02dc*/ 	.word	0x000048e0
        /*02e0*/ 	.word	0x00000002
        /*02e4*/ 	.word	0x00000000
        /*02e8*/ 	.short	0x010a
        /*02ea*/ 	.byte	0x3f
	.zero		1


	//   ....[42]....
        /*02ec*/ 	.word	0x00004990
        /*02f0*/ 	.word	0x00000002
        /*02f4*/ 	.word	0x00000000
        /*02f8*/ 	.short	0x010a
        /*02fa*/ 	.byte	0x3f
	.zero		1


	//   ....[43]....
        /*02fc*/ 	.word	0x00004a40
        /*0300*/ 	.word	0x00000002
        /*0304*/ 	.word	0x00000000
        /*0308*/ 	.short	0x010a
        /*030a*/ 	.byte	0x3f
	.zero		1


	//   ....[44]....
        /*030c*/ 	.word	0x00004af0
        /*0310*/ 	.word	0x00000002
        /*0314*/ 	.word	0x00000000
        /*0318*/ 	.short	0x010a
        /*031a*/ 	.byte	0x3f
	.zero		1


	//   ....[45]....
        /*031c*/ 	.word	0x00004ba0
        /*0320*/ 	.word	0x00000002
        /*0324*/ 	.word	0x00000000
        /*0328*/ 	.short	0x010a
        /*032a*/ 	.byte	0x3f
	.zero		1


	//   ....[46]....
        /*032c*/ 	.word	0x00004c50
        /*0330*/ 	.word	0x00000007
        /*0334*/ 	.word	0x00000000
        /*0338*/ 	.short	0x010a
        /*033a*/ 	.byte	0x3f
	.zero		1


	//----- nvinfo : EIATTR_NUM_MBARRIERS
	.align		4
.L_26:
        /*033c*/ 	.byte	0x03, 0x38
        /*033e*/ 	.short	0x001c


	//----- nvinfo : EIATTR_EXIT_INSTR_OFFSETS
	.align		4
        /*0340*/ 	.byte	0x04, 0x1c
        /*0342*/ 	.short	(.L_28 - .L_27)


	//   ....[0]....
.L_27:
        /*0344*/ 	.word	0x00000ba0


	//   ....[1]....
        /*0348*/ 	.word	0x00001740


	//   ....[2]....
        /*034c*/ 	.word	0x00001850


	//   ....[3]....
        /*0350*/ 	.word	0x00003170


	//   ....[4]....
        /*0354*/ 	.word	0x000031a0


	//   ....[5]....
        /*0358*/ 	.word	0x00003b70


	//   ....[6]....
        /*035c*/ 	.word	0x00003ba0


	//   ....[7]....
        /*0360*/ 	.word	0x00003bc0


	//   ....[8]....
        /*0364*/ 	.word	0x00004270


	//   ....[9]....
        /*0368*/ 	.word	0x00004c80


	//----- nvinfo : EIATTR_MAX_THREADS
	.align		4
.L_28:
        /*036c*/ 	.byte	0x04, 0x05
        /*036e*/ 	.short	(.L_30 - .L_29)
.L_29:
        /*0370*/ 	.word	0x00000100
        /*0374*/ 	.word	0x00000001
        /*0378*/ 	.word	0x00000001


	//----- nvinfo : EIATTR_CRS_STACK_SIZE
	.align		4
.L_30:
        /*037c*/ 	.byte	0x04, 0x1e
        /*037e*/ 	.short	(.L_32 - .L_31)
.L_31:
        /*0380*/ 	.word	0x00000000


	//----- nvinfo : EIATTR_CBANK_PARAM_SIZE
	.align		4
.L_32:
        /*0384*/ 	.byte	0x03, 0x19
        /*0386*/ 	.short	0x03f0


	//----- nvinfo : EIATTR_PARAM_CBANK
	.align		4
        /*0388*/ 	.byte	0x04, 0x0a
        /*038a*/ 	.short	(.L_34 - .L_33)
	.align		4
.L_33:
        /*038c*/ 	.word	index@(.nv.constant0._ZN7cutlass13device_kernelINS_4conv6kernel13ConvUniversalINS1_16ConvProblemShapeILNS1_8OperatorE2ELi2EEENS1_10collective14CollectiveConvINS1_46MainloopSm90TmaGmmaWarpSpecializedImplicitGemmILS5_2ELi14ELi2EN4cute5tupleIJNSA_1CILi1EEESD_SD_EEENS1_36KernelImplicitTmaWarpSpecializedSm90ELi1EEENSB_IJNSC_ILi64EEENSB_IJSH_EEESI_EEENS_10bfloat16_tESK_NSA_8TiledMMAINSA_8MMA_AtomIJNSA_4SM904GMMA27MMA_64x64x16_F32BF16BF16_SSILNSO_5MajorE1ELSQ_1ELNSO_7ScaleInE1ELSR_1EEEEEENSA_6LayoutISE_NSB_IJNSC_ILi0EEESV_SV_EEEEENSB_IJNSA_10UnderscoreESY_SY_EEEEENS7_6detail26Sm90ImplicitGemmTileTraitsINSA_13SM90_TMA_LOADENSA_14ComposedLayoutINSA_7SwizzleILi3ELi4ELi3EEENSA_18smem_ptr_flag_bitsILi16EEENSU_INSB_IJNSB_IJSH_SD_EEENSB_IJNSC_ILi8EEES1A_EEENSB_IJSD_NSC_ILi14EEEEEEEEENSB_IJNSB_IJSD_SV_EEENSB_IJSH_NSC_ILi512EEEEEENSB_IJSV_NSC_ILi4096EEEEEEEEEEEEEvEENS12_INSA_20SM90_TMA_LOAD_IM2COLES1M_vEEEENS_8epilogue10collective6detail29Sm90TmaWarpSpecializedAdapterINS1S_15DefaultEpilogueISK_NSB_IJlNSB_IJSD_llEEESV_EEES1X_NS1R_6thread17LinearCombinationISK_Li1EffLNS1Y_9ScaleType4KindE0ELNS_15FloatRoundStyleE2ESK_EENS_4gemm15EpilogueDefaultEEEEEvvEEEEvNT_6ParamsE)
        /*0390*/ 	.short	0x0210
        /*0392*/ 	.short	0x03f0


	//----- nvinfo : EIATTR_SW_WAR
	.align		4
.L_34:
        /*0394*/ 	.byte	0x04, 0x36
        /*0396*/ 	.short	(.L_36 - .L_35)
.L_35:
        /*0398*/ 	.word	0x00000008
.L_36:


//--------------------- .nv.callgraph             --------------------------
	.section	.nv.callgraph,"",@"SHT_CUDA_CALLGRAPH"
	.align	4
	.sectionentsize	8
	.align		4
        /*0000*/ 	.word	0x00000000
	.align		4
        /*0004*/ 	.word	0xffffffff
	.align		4
        /*0008*/ 	.word	0x00000000
	.align		4
        /*000c*/ 	.word	0xfffffffe
	.align		4
        /*0010*/ 	.word	0x00000000
	.align		4
        /*0014*/ 	.word	0xfffffffd
	.align		4
        /*0018*/ 	.word	0x00000000
	.align		4
        /*001c*/ 	.word	0xfffffffc


//--------------------- .nv.constant4             --------------------------
	.section	.nv.constant4,"a",@progbits
	.align	8
	.align		8
.nv.constant4:
        /*0000*/ 	.dword	_ZN39_INTERNAL_15d0c677_4_k_cu_8a279aab_29854cuda3std3__45__cpo5beginE
	.align		8
        /*0008*/ 	.dword	_ZN39_INTERNAL_15d0c677_4_k_cu_8a279aab_29854cuda3std3__45__cpo3endE
	.align		8
        /*0010*/ 	.dword	_ZN39_INTERNAL_15d0c677_4_k_cu_8a279aab_29854cuda3std3__45__cpo6cbeginE
	.align		8
        /*0018*/ 	.dword	_ZN39_INTERNAL_15d0c677_4_k_cu_8a279aab_29854cuda3std3__45__cpo4cendE
	.align		8
        /*0020*/ 	.dword	_ZN39_INTERNAL_15d0c677_4_k_cu_8a279aab_29854cuda3std3__441_GLOBAL__N__15d0c677_4_k_cu_8a279aab_29856ignoreE
	.align		8
        /*0028*/ 	.dword	_ZN39_INTERNAL_15d0c677_4_k_cu_8a279aab_29854cuda3std3__419piecewise_constructE
	.align		8
        /*0030*/ 	.dword	_ZN39_INTERNAL_15d0c677_4_k_cu_8a279aab_29854cuda3std3__48in_placeE
	.align		8
        /*0038*/ 	.dword	_ZN39_INTERNAL_15d0c677_4_k_cu_8a279aab_29854cuda3std6ranges3__45__cpo4swapE
	.align		8
        /*0040*/ 	.dword	_ZN39_INTERNAL_15d0c677_4_k_cu_8a279aab_29854cuda3std6ranges3__45__cpo9iter_moveE
	.align		8
        /*0048*/ 	.dword	_ZN39_INTERNAL_15d0c677_4_k_cu_8a279aab_29854cute7productE
	.align		8
        /*0050*/ 	.dword	_ZN39_INTERNAL_15d0c677_4_k_cu_8a279aab_29854cute1_E


//--------------------- .text._ZN7cutlass13device_kernelINS_4conv6kernel13ConvUniversalINS1_16ConvProblemShapeILNS1_8OperatorE2ELi2EEENS1_10collective14CollectiveConvINS1_46MainloopSm90TmaGmmaWarpSpecializedImplicitGemmILS5_2ELi14ELi2EN4cute5tupleIJNSA_1CILi1EEESD_SD_EEENS1_36KernelImplicitTmaWarpSpecializedSm90ELi1EEENSB_IJNSC_ILi64EEENSB_IJSH_EEESI_EEENS_10bfloat16_tESK_NSA_8TiledMMAINSA_8MMA_AtomIJNSA_4SM904GMMA27MMA_64x64x16_F32BF16BF16_SSILNSO_5MajorE1ELSQ_1ELNSO_7ScaleInE1ELSR_1EEEEEENSA_6LayoutISE_NSB_IJNSC_ILi0EEESV_SV_EEEEENSB_IJNSA_10UnderscoreESY_SY_EEEEENS7_6detail26Sm90ImplicitGemmTileTraitsINSA_13SM90_TMA_LOADENSA_14ComposedLayoutINSA_7SwizzleILi3ELi4ELi3EEENSA_18smem_ptr_flag_bitsILi16EEENSU_INSB_IJNSB_IJSH_SD_EEENSB_IJNSC_ILi8EEES1A_EEENSB_IJSD_NSC_ILi14EEEEEEEEENSB_IJNSB_IJSD_SV_EEENSB_IJSH_NSC_ILi512EEEEEENSB_IJSV_NSC_ILi4096EEEEEEEEEEEEEvEENS12_INSA_20SM90_TMA_LOAD_IM2COLES1M_vEEEENS_8epilogue10collective6detail29Sm90TmaWarpSpecializedAdapterINS1S_15DefaultEpilogueISK_NSB_IJlNSB_IJSD_llEEESV_EEES1X_NS1R_6thread17LinearCombinationISK_Li1EffLNS1Y_9ScaleType4KindE0ELNS_15FloatRoundStyleE2ESK_EENS_4gemm15EpilogueDefaultEEEEEvvEEEEvNT_6ParamsE --------------------------
	.section	.text._ZN7cutlass13device_kernelINS_4conv6kernel13ConvUniversalINS1_16ConvProblemShapeILNS1_8OperatorE2ELi2EEENS1_10collective14CollectiveConvINS1_46MainloopSm90TmaGmmaWarpSpecializedImplicitGemmILS5_2ELi14ELi2EN4cute5tupleIJNSA_1CILi1EEESD_SD_EEENS1_36KernelImplicitTmaWarpSpecializedSm90ELi1EEENSB_IJNSC_ILi64EEENSB_IJSH_EEESI_EEENS_10bfloat16_tESK_NSA_8TiledMMAINSA_8MMA_AtomIJNSA_4SM904GMMA27MMA_64x64x16_F32BF16BF16_SSILNSO_5MajorE1ELSQ_1ELNSO_7ScaleInE1ELSR_1EEEEEENSA_6LayoutISE_NSB_IJNSC_ILi0EEESV_SV_EEEEENSB_IJNSA_10UnderscoreESY_SY_EEEEENS7_6detail26Sm90ImplicitGemmTileTraitsINSA_13SM90_TMA_LOADENSA_14ComposedLayoutINSA_7SwizzleILi3ELi4ELi3EEENSA_18smem_ptr_flag_bitsILi16EEENSU_INSB_IJNSB_IJSH_SD_EEENSB_IJNSC_ILi8EEES1A_EEENSB_IJSD_NSC_ILi14EEEEEEEEENSB_IJNSB_IJSD_SV_EEENSB_IJSH_NSC_ILi512EEEEEENSB_IJSV_NSC_ILi4096EEEEEEEEEEEEEvEENS12_INSA_20SM90_TMA_LOAD_IM2COLES1M_vEEEENS_8epilogue10collective6detail29Sm90TmaWarpSpecializedAdapterINS1S_15DefaultEpilogueISK_NSB_IJlNSB_IJSD_llEEESV_EEES1X_NS1R_6thread17LinearCombinationISK_Li1EffLNS1Y_9ScaleType4KindE0ELNS_15FloatRoundStyleE2ESK_EENS_4gemm15EpilogueDefaultEEEEEvvEEEEvNT_6ParamsE,"ax",@progbits
	.align	128
.text._ZN7cutlass13device_kernelINS_4conv6kernel13ConvUniversalINS1_16ConvProblemShapeILNS1_8OperatorE2ELi2EEENS1_10collective14CollectiveConvINS1_46MainloopSm90TmaGmmaWarpSpecializedImplicitGemmILS5_2ELi14ELi2EN4cute5tupleIJNSA_1CILi1EEESD_SD_EEENS1_36KernelImplicitTmaWarpSpecializedSm90ELi1EEENSB_IJNSC_ILi64EEENSB_IJSH_EEESI_EEENS_10bfloat16_tESK_NSA_8TiledMMAINSA_8MMA_AtomIJNSA_4SM904GMMA27MMA_64x64x16_F32BF16BF16_SSILNSO_5MajorE1ELSQ_1ELNSO_7ScaleInE1ELSR_1EEEEEENSA_6LayoutISE_NSB_IJNSC_ILi0EEESV_SV_EEEEENSB_IJNSA_10UnderscoreESY_SY_EEEEENS7_6detail26Sm90ImplicitGemmTileTraitsINSA_13SM90_TMA_LOADENSA_14ComposedLayoutINSA_7SwizzleILi3ELi4ELi3EEENSA_18smem_ptr_flag_bitsILi16EEENSU_INSB_IJNSB_IJSH_SD_EEENSB_IJNSC_ILi8EEES1A_EEENSB_IJSD_NSC_ILi14EEEEEEEEENSB_IJNSB_IJSD_SV_EEENSB_IJSH_NSC_ILi512EEEEEENSB_IJSV_NSC_ILi4096EEEEEEEEEEEEEvEENS12_INSA_20SM90_TMA_LOAD_IM2COLES1M_vEEEENS_8epilogue10collective6detail29Sm90TmaWarpSpecializedAdapterINS1S_15DefaultEpilogueISK_NSB_IJlNSB_IJSD_llEEESV_EEES1X_NS1R_6thread17LinearCombinationISK_Li1EffLNS1Y_9ScaleType4KindE0ELNS_15FloatRoundStyleE2ESK_EENS_4gemm15EpilogueDefaultEEEEEvvEEEEvNT_6ParamsE:
        .type           _ZN7cutlass13device_kernelINS_4conv6kernel13ConvUniversalINS1_16ConvProblemShapeILNS1_8OperatorE2ELi2EEENS1_10collective14CollectiveConvINS1_46MainloopSm90TmaGmmaWarpSpecializedImplicitGemmILS5_2ELi14ELi2EN4cute5tupleIJNSA_1CILi1EEESD_SD_EEENS1_36KernelImplicitTmaWarpSpecializedSm90ELi1EEENSB_IJNSC_ILi64EEENSB_IJSH_EEESI_EEENS_10bfloat16_tESK_NSA_8TiledMMAINSA_8MMA_AtomIJNSA_4SM904GMMA27MMA_64x64x16_F32BF16BF16_SSILNSO_5MajorE1ELSQ_1ELNSO_7ScaleInE1ELSR_1EEEEEENSA_6LayoutISE_NSB_IJNSC_ILi0EEESV_SV_EEEEENSB_IJNSA_10UnderscoreESY_SY_EEEEENS7_6detail26Sm90ImplicitGemmTileTraitsINSA_13SM90_TMA_LOADENSA_14ComposedLayoutINSA_7SwizzleILi3ELi4ELi3EEENSA_18smem_ptr_flag_bitsILi16EEENSU_INSB_IJNSB_IJSH_SD_EEENSB_IJNSC_ILi8EEES1A_EEENSB_IJSD_NSC_ILi14EEEEEEEEENSB_IJNSB_IJSD_SV_EEENSB_IJSH_NSC_ILi512EEEEEENSB_IJSV_NSC_ILi4096EEEEEEEEEEEEEvEENS12_INSA_20SM90_TMA_LOAD_IM2COLES1M_vEEEENS_8epilogue10collective6detail29Sm90TmaWarpSpecializedAdapterINS1S_15DefaultEpilogueISK_NSB_IJlNSB_IJSD_llEEESV_EEES1X_NS1R_6thread17LinearCombinationISK_Li1EffLNS1Y_9ScaleType4KindE0ELNS_15FloatRoundStyleE2ESK_EENS_4gemm15EpilogueDefaultEEEEEvvEEEEvNT_6ParamsE,@function
        .size           _ZN7cutlass13device_kernelINS_4conv6kernel13ConvUniversalINS1_16ConvProblemShapeILNS1_8OperatorE2ELi2EEENS1_10collective14CollectiveConvINS1_46MainloopSm90TmaGmmaWarpSpecializedImplicitGemmILS5_2ELi14ELi2EN4cute5tupleIJNSA_1CILi1EEESD_SD_EEENS1_36KernelImplicitTmaWarpSpecializedSm90ELi1EEENSB_IJNSC_ILi64EEENSB_IJSH_EEESI_EEENS_10bfloat16_tESK_NSA_8TiledMMAINSA_8MMA_AtomIJNSA_4SM904GMMA27MMA_64x64x16_F32BF16BF16_SSILNSO_5MajorE1ELSQ_1ELNSO_7ScaleInE1ELSR_1EEEEEENSA_6LayoutISE_NSB_IJNSC_ILi0EEESV_SV_EEEEENSB_IJNSA_10UnderscoreESY_SY_EEEEENS7_6detail26Sm90ImplicitGemmTileTraitsINSA_13SM90_TMA_LOADENSA_14ComposedLayoutINSA_7SwizzleILi3ELi4ELi3EEENSA_18smem_ptr_flag_bitsILi16EEENSU_INSB_IJNSB_IJSH_SD_EEENSB_IJNSC_ILi8EEES1A_EEENSB_IJSD_NSC_ILi14EEEEEEEEENSB_IJNSB_IJSD_SV_EEENSB_IJSH_NSC_ILi512EEEEEENSB_IJSV_NSC_ILi4096EEEEEEEEEEEEEvEENS12_INSA_20SM90_TMA_LOAD_IM2COLES1M_vEEEENS_8epilogue10collective6detail29Sm90TmaWarpSpecializedAdapterINS1S_15DefaultEpilogueISK_NSB_IJlNSB_IJSD_llEEESV_EEES1X_NS1R_6thread17LinearCombinationISK_Li1EffLNS1Y_9ScaleType4KindE0ELNS_15FloatRoundStyleE2ESK_EENS_4gemm15EpilogueDefaultEEEEEvvEEEEvNT_6ParamsE,(.L_x_106 - _ZN7cutlass13device_kernelINS_4conv6kernel13ConvUniversalINS1_16ConvProblemShapeILNS1_8OperatorE2ELi2EEENS1_10collective14CollectiveConvINS1_46MainloopSm90TmaGmmaWarpSpecializedImplicitGemmILS5_2ELi14ELi2EN4cute5tupleIJNSA_1CILi1EEESD_SD_EEENS1_36KernelImplicitTmaWarpSpecializedSm90ELi1EEENSB_IJNSC_ILi64EEENSB_IJSH_EEESI_EEENS_10bfloat16_tESK_NSA_8TiledMMAINSA_8MMA_AtomIJNSA_4SM904GMMA27MMA_64x64x16_F32BF16BF16_SSILNSO_5MajorE1ELSQ_1ELNSO_7ScaleInE1ELSR_1EEEEEENSA_6LayoutISE_NSB_IJNSC_ILi0EEESV_SV_EEEEENSB_IJNSA_10UnderscoreESY_SY_EEEEENS7_6detail26Sm90ImplicitGemmTileTraitsINSA_13SM90_TMA_LOADENSA_14ComposedLayoutINSA_7SwizzleILi3ELi4ELi3EEENSA_18smem_ptr_flag_bitsILi16EEENSU_INSB_IJNSB_IJSH_SD_EEENSB_IJNSC_ILi8EEES1A_EEENSB_IJSD_NSC_ILi14EEEEEEEEENSB_IJNSB_IJSD_SV_EEENSB_IJSH_NSC_ILi512EEEEEENSB_IJSV_NSC_ILi4096EEEEEEEEEEEEEvEENS12_INSA_20SM90_TMA_LOAD_IM2COLES1M_vEEEENS_8epilogue10collective6detail29Sm90TmaWarpSpecializedAdapterINS1S_15DefaultEpilogueISK_NSB_IJlNSB_IJSD_llEEESV_EEES1X_NS1R_6thread17LinearCombinationISK_Li1EffLNS1Y_9ScaleType4KindE0ELNS_15FloatRoundStyleE2ESK_EENS_4gemm15EpilogueDefaultEEEEEvvEEEEvNT_6ParamsE)
        .other          _ZN7cutlass13device_kernelINS_4conv6kernel13ConvUniversalINS1_16ConvProblemShapeILNS1_8OperatorE2ELi2EEENS1_10collective14CollectiveConvINS1_46MainloopSm90TmaGmmaWarpSpecializedImplicitGemmILS5_2ELi14ELi2EN4cute5tupleIJNSA_1CILi1EEESD_SD_EEENS1_36KernelImplicitTmaWarpSpecializedSm90ELi1EEENSB_IJNSC_ILi64EEENSB_IJSH_EEESI_EEENS_10bfloat16_tESK_NSA_8TiledMMAINSA_8MMA_AtomIJNSA_4SM904GMMA27MMA_64x64x16_F32BF16BF16_SSILNSO_5MajorE1ELSQ_1ELNSO_7ScaleInE1ELSR_1EEEEEENSA_6LayoutISE_NSB_IJNSC_ILi0EEESV_SV_EEEEENSB_IJNSA_10UnderscoreESY_SY_EEEEENS7_6detail26Sm90ImplicitGemmTileTraitsINSA_13SM90_TMA_LOADENSA_14ComposedLayoutINSA_7SwizzleILi3ELi4ELi3EEENSA_18smem_ptr_flag_bitsILi16EEENSU_INSB_IJNSB_IJSH_SD_EEENSB_IJNSC_ILi8EEES1A_EEENSB_IJSD_NSC_ILi14EEEEEEEEENSB_IJNSB_IJSD_SV_EEENSB_IJSH_NSC_ILi512EEEEEENSB_IJSV_NSC_ILi4096EEEEEEEEEEEEEvEENS12_INSA_20SM90_TMA_LOAD_IM2COLES1M_vEEEENS_8epilogue10collective6detail29Sm90TmaWarpSpecializedAdapterINS1S_15DefaultEpilogueISK_NSB_IJlNSB_IJSD_llEEESV_EEES1X_NS1R_6thread17LinearCombinationISK_Li1EffLNS1Y_9ScaleType4KindE0ELNS_15FloatRoundStyleE2ESK_EENS_4gemm15EpilogueDefaultEEEEEvvEEEEvNT_6ParamsE,@"STO_CUDA_ENTRY STV_DEFAULT"
_ZN7cutlass13device_kernelINS_4conv6kernel13ConvUniversalINS1_16ConvProblemShapeILNS1_8OperatorE2ELi2EEENS1_10collective14CollectiveConvINS1_46MainloopSm90TmaGmmaWarpSpecializedImplicitGemmILS5_2ELi14ELi2EN4cute5tupleIJNSA_1CILi1EEESD_SD_EEENS1_36KernelImplicitTmaWarpSpecializedSm90ELi1EEENSB_IJNSC_ILi64EEENSB_IJSH_EEESI_EEENS_10bfloat16_tESK_NSA_8TiledMMAINSA_8MMA_AtomIJNSA_4SM904GMMA27MMA_64x64x16_F32BF16BF16_SSILNSO_5MajorE1ELSQ_1ELNSO_7ScaleInE1ELSR_1EEEEEENSA_6LayoutISE_NSB_IJNSC_ILi0EEESV_SV_EEEEENSB_IJNSA_10UnderscoreESY_SY_EEEEENS7_6detail26Sm90ImplicitGemmTileTraitsINSA_13SM90_TMA_LOADENSA_14ComposedLayoutINSA_7SwizzleILi3ELi4ELi3EEENSA_18smem_ptr_flag_bitsILi16EEENSU_INSB_IJNSB_IJSH_SD_EEENSB_IJNSC_ILi8EEES1A_EEENSB_IJSD_NSC_ILi14EEEEEEEEENSB_IJNSB_IJSD_SV_EEENSB_IJSH_NSC_ILi512EEEEEENSB_IJSV_NSC_ILi4096EEEEEEEEEEEEEvEENS12_INSA_20SM90_TMA_LOAD_IM2COLES1M_vEEEENS_8epilogue10collective6detail29Sm90TmaWarpSpecializedAdapterINS1S_15DefaultEpilogueISK_NSB_IJlNSB_IJSD_llEEESV_EEES1X_NS1R_6thread17LinearCombinationISK_Li1EffLNS1Y_9ScaleType4KindE0ELNS_15FloatRoundStyleE2ESK_EENS_4gemm15EpilogueDefaultEEEEEvvEEEEvNT_6ParamsE:
[----:B------:R-:W-:Y:S01]  /*0000*/  LDC R1, c[0x0][0x28] ;  /* 0x00000a00ff017b82 */ /* 0x000fe20000000800 */
[----:B------:R-:W0:Y:S01]  /*0010*/  S2R R5, SR_TID.X ;  /* 0x0000000000057919 */ /* 0x000e220000002100 */
[----:B------:R-:W-:Y:S01]  /*0020*/  ELECT P0, URZ, PT ;  /* 0x00000000003f782f */ /* 0x000fe20003800000 */
[----:B------:R-:W-:Y:S01]  /*0030*/  BSSY B0, `(.L_x_0) ;  /* 0x000000f000007945 */ /* 0x000fe20003800000 */
[--C-:B0-----:R-:W-:Y:S02]  /*0040*/  SHF.R.U32.HI R0, RZ, 0x5, R5.reuse ;  /* 0x00000005ff007819 */ /* 0x101fe40000011605 */
[----:B------:R-:W-:-:S03]  /*0050*/  SHF.R.U32.HI R8, RZ, 0x7, R5 ;  /* 0x00000007ff087819 */ /* 0x000fc60000011605 */
[----:B------:R-:W0:Y:S04]  /*0060*/  SHFL.IDX PT, R9, R0, RZ, 0x1f ;  /* 0x00001fff00097589 */ /* 0x000e2800000e0000 */
[----:B------:R-:W1:Y:S01]  /*0070*/  SHFL.IDX PT, R8, R8, RZ, 0x1f ;  /* 0x00001fff08087589 */ /* 0x000e6200000e0000 */
[----:B0-----:R-:W-:-:S13]  /*0080*/  ISETP.NE.OR P0, PT, R9, RZ, !P0 ;  /* 0x000000ff0900720c */ /* 0x001fda0004705670 */
[----:B-1----:R-:W-:Y:S05]  /*0090*/  @P0 BRA `(.L_x_1) ;  /* 0x0000000000200947 */ /* 0x002fea0003800000 */
[----:B------:R-:W-:Y:S02]  /*00a0*/  ULDC.64 UR4, c[0x0][0x198] ;  /* 0x0000660000047ab9 */ /* 0x000fe40000000a00 */
[----:B------:R-:W-:Y:S02]  /*00b0*/  UIADD3 UR6, UP0, UR4, 0xf0, URZ ;  /* 0x000000f004067890 */ /* 0x000fe4000ff1e03f */
[----:B------:R-:W-:Y:S02]  /*00c0*/  UIADD3 UR4, UP1, UR4, 0x1f0, URZ ;  /* 0x000001f004047890 */ /* 0x000fe4000ff3e03f */
[----:B------:R-:W-:Y:S02]  /*00d0*/  UIADD3.X UR7, URZ, UR5, URZ, UP0, !UPT ;  /* 0x000000053f077290 */ /* 0x000fe400087fe43f */
[----:B------:R-:W-:-:S07]  /*00e0*/  UIADD3.X UR5, URZ, UR5, URZ, UP1, !UPT ;  /* 0x000000053f057290 */ /* 0x000fce0008ffe43f */
[----:B------:R0:W-:Y:S02]  /*00f0*/  UTMACCTL.PF [UR6] ;  /* 0x00000000060079b9 */ /* 0x0001e40008040000 */
[----:B------:R0:W-:Y:S02]  /*0100*/  UTMACCTL.PF [UR4] ;  /* 0x00000000040079b9 */ /* 0x0001e40008040000 */
[----:B0-----:R-:W-:Y:S01]  /*0110*/  NOP ;  /* 0x0000000000007918 */ /* 0x001fe20000000000 */
.L_x_1:
[----:B------:R-:W-:Y:S05]  /*0120*/  BSYNC B0 ;  /* 0x0000000000007941 */ /* 0x000fea0003800000 */
.L_x_0:
[----:B------:R-:W0:Y:S01]  /*0130*/  SHFL.IDX PT, R0, R0, RZ, 0x1f ;  /* 0x00001fff00007589 */ /* 0x000e2200000e0000 */
[----:B------:R-:W-:-:S04]  /*0140*/  SHF.R.S32.HI R2, RZ, 0x1f, R9 ;  /* 0x0000001fff027819 */ /* 0x000fc80000011409 */
[----:B------:R-:W-:Y:S02]  /*0150*/  LEA.HI R2, R2, R9, RZ, 0x2 ;  /* 0x0000000902027211 */ /* 0x000fe400078f10ff */
[----:B0-----:R-:W-:-:S13]  /*0160*/  ISETP.NE.AND P0, PT, R0, RZ, PT ;  /* 0x000000ff0000720c */ /* 0x001fda0003f05270 */
[----:B------:R-:W-:Y:S05]  /*0170*/  @P0 BRA `(.L_x_2) ;  /* 0x0000000000b40947 */ /* 0x000fea0003800000 */
[----:B------:R-:W-:Y:S01]  /*0180*/  ELECT P0, URZ, PT ;  /* 0x00000000003f782f */ /* 0x000fe20003800000 */
[----:B------:R-:W-:-:S12]  /*0190*/  BSSY B0, `(.L_x_2) ;  /* 0x000002b000007945 */ /* 0x000fd80003800000 */
[----:B------:R-:W-:Y:S05]  /*01a0*/  @!P0 BRA `(.L_x_3) ;  /* 0x0000000000a48947 */ /* 0x000fea0003800000 */
[----:B------:R-:W0:Y:S01]  /*01b0*/  S2UR UR8, SR_CgaCtaId ;  /* 0x00000000000879c3 */ /* 0x000e220000008800 */
[----:B------:R-:W-:Y:S01]  /*01c0*/  UMOV UR4, 0x400 ;  /* 0x0000040000047882 */ /* 0x000fe20000000000 */
[----:B------:R-:W-:Y:S01]  /*01d0*/  UMOV UR5, 0x1 ;  /* 0x0000000100057882 */ /* 0x000fe20000000000 */
[----:B------:R-:W-:Y:S02]  /*01e0*/  UMOV UR6, 0x80 ;  /* 0x0000008000067882 */ /* 0x000fe40000000000 */
[----:B------:R-:W-:-:S04]  /*01f0*/  UIADD3 UR6, -UR6, 0x100000, URZ ;  /* 0x0010000006067890 */ /* 0x000fc8000fffe13f */
[----:B------:R-:W-:Y:S02]  /*0200*/  USHF.L.U32 UR7, UR6, 0xb, URZ ;  /* 0x0000000b06077899 */ /* 0x000fe4000800063f */
[----:B------:R-:W-:Y:S02]  /*0210*/  USHF.L.U32 UR6, UR6, 0x1, URZ ;  /* 0x0000000106067899 */ /* 0x000fe4000800063f */
[----:B0-----:R-:W-:Y:S02]  /*0220*/  ULEA UR8, UR8, UR4, 0x18 ;  /* 0x0000000408087291 */ /* 0x001fe4000f8ec03f */
[----:B------:R-:W-:-:S04]  /*0230*/  UIADD3 UR4, -UR5, 0x100000, URZ ;  /* 0x0010000005047890 */ /* 0x000fc8000fffe13f */
[----:B------:R-:W-:Y:S02]  /*0240*/  USHF.L.U32 UR5, UR4, 0xb, URZ ;  /* 0x0000000b04057899 */ /* 0x000fe4000800063f */
[----:B------:R-:W-:Y:S01]  /*0250*/  USHF.L.U32 UR4, UR4, 0x1, URZ ;  /* 0x0000000104047899 */ /* 0x000fe2000800063f */
[----:B------:R-:W0:Y:S11]  /*0260*/  FENCE.VIEW.ASYNC.S ;  /* 0x00000000000073c6 */ /* 0x000e360000000000 */
[----:B0-----:R0:W1:Y:S01]  /*0270*/  SYNCS.EXCH.64 URZ, [UR8+0x38000], UR4 ;  /* 0x03800004083f75b2 */ /* 0x0010620008000100 */
[----:B------:R0:W2:Y:S01]  /*0280*/  SYNCS.EXCH.64 URZ, [UR8+0x38070], UR6 ;  /* 0x03807006083f75b2 */ /* 0x0000a20008000100 */
[----:B------:R0:W3:Y:S01]  /*0290*/  SYNCS.EXCH.64 URZ, [UR8+0x38008], UR4 ;  /* 0x03800804083f75b2 */ /* 0x0000e20008000100 */
[----:B------:R0:W4:Y:S01]  /*02a0*/  SYNCS.EXCH.64 URZ, [UR8+0x38078], UR6 ;  /* 0x03807806083f75b2 */ /* 0x0001220008000100 */
[----:B------:R0:W0:Y:S01]  /*02b0*/  SYNCS.EXCH.64 URZ, [UR8+0x38010], UR4 ;  /* 0x03801004083f75b2 */ /* 0x0000220008000100 */
        /* <DEDUP_REMOVED lines=23> */
[----:B-1234-:R-:W-:Y:S01]  /*0430*/  NOP ;  /* 0x0000000000007918 */ /* 0x01efe20000000000 */
.L_x_3:
[----:B0-----:R-:W-:Y:S05]  /*0440*/  BSYNC B0 ;  /* 0x0000000000007941 */ /* 0x001fea0003800000 */
.L_x_2:
[----:B------:R-:W-:Y:S01]  /*0450*/  ULDC.64 UR4, c[0x0][0x598] ;  /* 0x0001660000047ab9 */ /* 0x000fe20000000a00 */
[----:B------:R-:W-:Y:S01]  /*0460*/  LOP3.LUT R2, R2, 0xfffffffc, RZ, 0xc0, !PT ;  /* 0xfffffffc02027812 */ /* 0x000fe200078ec0ff */
[----:B------:R-:W-:Y:S01]  /*0470*/  NOP ;  /* 0x0000000000007918 */ /* 0x000fe20000000000 */
[----:B------:R-:W-:Y:S01]  /*0480*/  ISETP.NE.U32.AND P0, PT, RZ, UR4, PT ;  /* 0x00000004ff007c0c */ /* 0x000fe2000bf05070 */
[----:B------:R-:W-:Y:S01]  /*0490*/  NOP ;  /* 0x0000000000007918 */ /* 0x000fe20000000000 */
[----:B------:R-:W-:Y:S01]  /*04a0*/  BAR.SYNC.DEFER_BLOCKING 0x0 ;  /* 0x0000000000007b1d */ /* 0x000fe20000010000 */
[----:B------:R-:W-:Y:S01]  /*04b0*/  IMAD.IADD R9, R9, 0x1, -R2 ;  /* 0x0000000109097824 */ /* 0x000fe200078e0a02 */
[----:B------:R-:W-:Y:S02]  /*04c0*/  ISETP.NE.AND.EX P0, PT, RZ, UR5, PT, P0 ;  /* 0x00000005ff007c0c */ /* 0x000fe4000bf05300 */
[C---:B------:R-:W-:Y:S02]  /*04d0*/  ISETP.NE.AND P2, PT, R8.reuse, 0x1, PT ;  /* 0x000000010800780c */ /* 0x040fe40003f45270 */
[----:B------:R-:W-:Y:S01]  /*04e0*/  LOP3.LUT P1, RZ, R8, R9, RZ, 0xfc, !PT ;  /* 0x0000000908ff7212 */ /* 0x000fe2000782fcff */
[----:B------:R-:W-:-:S03]  /*04f0*/  ULDC.64 UR12, c[0x0][0x208] ;  /* 0x00008200000c7ab9 */ /* 0x000fc60000000a00 */
[----:B------:R-:W-:-:S04]  /*0500*/  SEL R3, RZ, 0x1, P1 ;  /* 0x00000001ff037807 */ /* 0x000fc80000800000 */
[----:B------:R-:W-:Y:S01]  /*0510*/  SEL R3, R3, 0x2, P2 ;  /* 0x0000000203037807 */ /* 0x000fe20001000000 */
[----:B------:R-:W-:Y:S06]  /*0520*/  @!P0 BRA `(.L_x_4) ;  /* 0x00000000001c8947 */ /* 0x000fec0003800000 */
[----:B------:R-:W0:Y:S02]  /*0530*/  LDC.64 R6, c[0x0][0x598] ;  /* 0x00016600ff067b82 */ /* 0x000e240000000a00 */
[----:B0-----:R-:W2:Y:S02]  /*0540*/  LDG.E.64 R6, desc[UR12][R6.64] ;  /* 0x0000000c06067981 */ /* 0x001ea4000c1e1b00 */
[----:B--2---:R-:W-:-:S04]  /*0550*/  ISETP.NE.U32.AND P0, PT, R6, RZ, PT ;  /* 0x000000ff0600720c */ /* 0x004fc80003f05070 */
[----:B------:R-:W-:-:S13]  /*0560*/  ISETP.NE.AND.EX P0, PT, R7, RZ, PT, P0 ;  /* 0x000000ff0700720c */ /* 0x000fda0003f05300 */
[----:B------:R-:W-:Y:S05]  /*0570*/  @!P0 BRA `(.L_x_4) ;  /* 0x0000000000088947 */ /* 0x000fea0003800000 */
[----:B------:R2:W5:Y:S01]  /*0580*/  LD.E R0, desc[UR12][R6.64] ;  /* 0x0000000c06007980 */ /* 0x000562000c101900 */
[----:B------:R-:W-:Y:S05]  /*0590*/  BRA `(.L_x_5) ;  /* 0x0000000000207947 */ /* 0x000fea0003800000 */
.L_x_4:
[----:B------:R-:W-:Y:S02]  /*05a0*/  ULDC.64 UR4, c[0x0][0x588] ;  /* 0x0001620000047ab9 */ /* 0x000fe40000000a00 */
[----:B------:R-:W-:-:S04]  /*05b0*/  ISETP.NE.U32.AND P0, PT, RZ, UR4, PT ;  /* 0x00000004ff007c0c */ /* 0x000fc8000bf05070 */
[----:B------:R-:W-:-:S13]  /*05c0*/  ISETP.NE.AND.EX P0, PT, RZ, UR5, PT, P0 ;  /* 0x00000005ff007c0c */ /* 0x000fda000bf05300 */
[----:B------:R-:W-:Y:S05]  /*05d0*/  @!P0 BRA `(.L_x_6) ;  /* 0x00000000000c8947 */ /* 0x000fea0003800000 */
[----:B------:R-:W0:Y:S02]  /*05e0*/  LDC.64 R6, c[0x0][0x588] ;  /* 0x00016200ff067b82 */ /* 0x000e240000000a00 */
[----:B0-----:R0:W5:Y:S01]  /*05f0*/  LDG.E R0, desc[UR12][R6.64] ;  /* 0x0000000c06007981 */ /* 0x001162000c1e1900 */
[----:B------:R-:W-:Y:S05]  /*0600*/  BRA `(.L_x_5) ;  /* 0x0000000000047947 */ /* 0x000fea0003800000 */
.L_x_6:
[----:B------:R-:W1:Y:S02]  /*0610*/  LDC R0, c[0x0][0x580] ;  /* 0x00016000ff007b82 */ /* 0x000e640000000800 */
.L_x_5:
[----:B------:R-:W-:Y:S02]  /*0620*/  ULDC.64 UR4, c[0x0][0x5a0] ;  /* 0x0001680000047ab9 */ /* 0x000fe40000000a00 */
[----:B------:R-:W-:-:S04]  /*0630*/  ISETP.NE.U32.AND P0, PT, RZ, UR4, PT ;  /* 0x00000004ff007c0c */ /* 0x000fc8000bf05070 */
[----:B------:R-:W-:-:S13]  /*0640*/  ISETP.NE.AND.EX P0, PT, RZ, UR5, PT, P0 ;  /* 0x00000005ff007c0c */ /* 0x000fda000bf05300 */
[----:B------:R-:W-:Y:S05]  /*0650*/  @!P0 BRA `(.L_x_7) ;  /* 0x00000000001c8947 */ /* 0x000fea0003800000 */
[----:B0-2---:R-:W0:Y:S02]  /*0660*/  LDC.64 R6, c[0x0][0x5a0] ;  /* 0x00016800ff067b82 */ /* 0x005e240000000a00 */
[----:B0-----:R-:W2:Y:S02]  /*0670*/  LDG.E.64 R6, desc[UR12][R6.64] ;  /* 0x0000000c06067981 */ /* 0x001ea4000c1e1b00 */
[----:B--2---:R-:W-:-:S04]  /*0680*/  ISETP.NE.U32.AND P0, PT, R6, RZ, PT ;  /* 0x000000ff0600720c */ /* 0x004fc80003f05070 */
[----:B------:R-:W-:-:S13]  /*0690*/  ISETP.NE.AND.EX P0, PT, R7, RZ, PT, P0 ;  /* 0x000000ff0700720c */ /* 0x000fda0003f05300 */
[----:B------:R-:W-:Y:S05]  /*06a0*/  @!P0 BRA `(.L_x_7) ;  /* 0x0000000000088947 */ /* 0x000fea0003800000 */
[----:B------:R0:W5:Y:S01]  /*06b0*/  LD.E R2, desc[UR12][R6.64] ;  /* 0x0000000c06027980 */ /* 0x000162000c101900 */
[----:B------:R-:W-:Y:S05]  /*06c0*/  BRA `(.L_x_8) ;  /* 0x0000000000207947 */ /* 0x000fea0003800000 */
.L_x_7:
[----:B------:R-:W-:Y:S02]  /*06d0*/  ULDC.64 UR4, c[0x0][0x590] ;  /* 0x0001640000047ab9 */ /* 0x000fe40000000a00 */
[----:B------:R-:W-:-:S04]  /*06e0*/  ISETP.NE.U32.AND P0, PT, RZ, UR4, PT ;  /* 0x00000004ff007c0c */ /* 0x000fc8000bf05070 */
[----:B------:R-:W-:-:S13]  /*06f0*/  ISETP.NE.AND.EX P0, PT, RZ, UR5, PT, P0 ;  /* 0x00000005ff007c0c */ /* 0x000fda000bf05300 */
[----:B------:R-:W-:Y:S05]  /*0700*/  @!P0 BRA `(.L_x_9) ;  /* 0x00000000000c8947 */ /* 0x000fea0003800000 */
[----:B0-2---:R-:W0:Y:S02]  /*0710*/  LDC.64 R6, c[0x0][0x590] ;  /* 0x00016400ff067b82 */ /* 0x005e240000000a00 */
[----:B0-----:R4:W5:Y:S01]  /*0720*/  LDG.E R2, desc[UR12][R6.64] ;  /* 0x0000000c06027981 */ /* 0x001962000c1e1900 */
[----:B------:R-:W-:Y:S05]  /*0730*/  BRA `(.L_x_8) ;  /* 0x0000000000047947 */ /* 0x000fea0003800000 */
.L_x_9:
[----:B------:R-:W3:Y:S02]  /*0740*/  LDC R2, c[0x0][0x584] ;  /* 0x00016100ff027b82 */ /* 0x000ee40000000800 */
.L_x_8:
[----:B------:R-:W1:Y:S01]  /*0750*/  LDC R4, c[0x0][0x4c0] ;  /* 0x00013000ff047b82 */ /* 0x000e620000000800 */
[----:B------:R-:W0:Y:S07]  /*0760*/  S2R R13, SR_CTAID.Y ;  /* 0x00000000000d7919 */ /* 0x000e2e0000002600 */
[----:B------:R-:W3:Y:S01]  /*0770*/  LDC R23, c[0x0][0x4c4] ;  /* 0x00013100ff177b82 */ /* 0x000ee20000000800 */
[----:B-1----:R-:W-:-:S05]  /*0780*/  VIADD R4, R4, 0x3f ;  /* 0x0000003f04047836 */ /* 0x002fca0000000000 */
[----:B0-2-4-:R-:W-:Y:S02]  /*0790*/  SHF.R.S32.HI R7, RZ, 0x1f, R4 ;  /* 0x0000001fff077819 */ /* 0x015fe40000011404 */
[----:B---3--:R-:W-:Y:S02]  /*07a0*/  IABS R19, R23 ;  /* 0x0000001700137213 */ /* 0x008fe40000000000 */
[----:B------:R-:W-:Y:S02]  /*07b0*/  LEA.HI R7, R7, R4, RZ, 0x6 ;  /* 0x0000000407077211 */ /* 0x000fe400078f30ff */
[----:B------:R-:W-:Y:S02]  /*07c0*/  IABS R14, R13 ;  /* 0x0000000d000e7213 */ /* 0x000fe40000000000 */
[----:B------:R-:W-:-:S04]  /*07d0*/  SHF.R.S32.HI R10, RZ, 0x6, R7 ;  /* 0x00000006ff0a7819 */ /* 0x000fc80000011407 */
[----:B------:R-:W-:-:S04]  /*07e0*/  IABS R15, R10 ;  /* 0x0000000a000f7213 */ /* 0x000fc80000000000 */
[----:B------:R-:W0:Y:S08]  /*07f0*/  I2F.RP R4, R15 ;  /* 0x0000000f00047306 */ /* 0x000e300000209400 */
[----:B0-----:R-:W0:Y:S02]  /*0800*/  MUFU.RCP R4, R4 ;  /* 0x0000000400047308 */ /* 0x001e240000001000 */
[----:B0-----:R-:W-:Y:S01]  /*0810*/  VIADD R6, R4, 0xffffffe ;  /* 0x0ffffffe04067836 */ /* 0x001fe20000000000 */
[----:B------:R-:W-:-:S05]  /*0820*/  IABS R4, R10 ;  /* 0x0000000a00047213 */ /* 0x000fca0000000000 */
[----:B------:R0:W1:Y:S01]  /*0830*/  F2I.FTZ.U32.TRUNC.NTZ R7, R6 ;  /* 0x0000000600077305 */ /* 0x000062000021f000 */
[----:B------:R-:W-:Y:S02]  /*0840*/  IMAD.MOV R17, RZ, RZ, -R4 ;  /* 0x000000ffff117224 */ /* 0x000fe400078e0a04 */
[----:B0-----:R-:W-:Y:S02]  /*0850*/  IMAD.MOV.U32 R6, RZ, RZ, RZ ;  /* 0x000000ffff067224 */ /* 0x001fe400078e00ff */
[----:B-1----:R-:W-:-:S04]  /*0860*/  IMAD.MOV R12, RZ, RZ, -R7 ;  /* 0x000000ffff0c7224 */ /* 0x002fc800078e0a07 */
[----:B------:R-:W-:-:S04]  /*0870*/  IMAD R11, R12, R15, RZ ;  /* 0x0000000f0c0b7224 */ /* 0x000fc800078e02ff */
[----:B------:R-:W-:Y:S02]  /*0880*/  IMAD.HI.U32 R7, R7, R11, R6 ;  /* 0x0000000b07077227 */ /* 0x000fe400078e0006 */
[----:B------:R-:W0:Y:S02]  /*0890*/  I2F.RP R11, R19 ;  /* 0x00000013000b7306 */ /* 0x000e240000209400 */
[----:B------:R-:W-:-:S04]  /*08a0*/  IMAD.MOV.U32 R6, RZ, RZ, R14 ;  /* 0x000000ffff067224 */ /* 0x000fc800078e000e */
[----:B------:R-:W-:-:S04]  /*08b0*/  IMAD.HI.U32 R4, R7, R6, RZ ;  /* 0x0000000607047227 */ /* 0x000fc800078e00ff */
[----:B------:R-:W-:-:S05]  /*08c0*/  IMAD R6, R4, R17, R6 ;  /* 0x0000001104067224 */ /* 0x000fca00078e0206 */
[----:B------:R-:W-:Y:S01]  /*08d0*/  ISETP.GT.U32.AND P1, PT, R15, R6, PT ;  /* 0x000000060f00720c */ /* 0x000fe20003f24070 */
[----:B0-----:R-:W0:-:S12]  /*08e0*/  MUFU.RCP R11, R11 ;  /* 0x0000000b000b7308 */ /* 0x001e180000001000 */
[----:B------:R-:W-:Y:S02]  /*08f0*/  @!P1 IMAD.IADD R6, R6, 0x1, -R15 ;  /* 0x0000000106069824 */ /* 0x000fe400078e0a0f */
[----:B------:R-:W-:Y:S01]  /*0900*/  @!P1 VIADD R4, R4, 0x1 ;  /* 0x0000000104049836 */ /* 0x000fe20000000000 */
[----:B------:R-:W-:Y:S01]  /*0910*/  ISETP.NE.AND P1, PT, R10, RZ, PT ;  /* 0x000000ff0a00720c */ /* 0x000fe20003f25270 */
[----:B0-----:R-:W-:Y:S01]  /*0920*/  VIADD R7, R11, 0xffffffe ;  /* 0x0ffffffe0b077836 */ /* 0x001fe20000000000 */
[----:B------:R-:W-:Y:S02]  /*0930*/  ISETP.GE.U32.AND P0, PT, R6, R15, PT ;  /* 0x0000000f0600720c */ /* 0x000fe40003f06070 */
[----:B------:R-:W-:Y:S01]  /*0940*/  LOP3.LUT R6, R13, R10, RZ, 0x3c, !PT ;  /* 0x0000000a0d067212 */ /* 0x000fe200078e3cff */
[----:B------:R-:W0:Y:S02]  /*0950*/  LDC R15, c[0x0][0x290] ;  /* 0x0000a400ff0f7b82 */ /* 0x000e240000000800 */
[----:B------:R-:W1:Y:S01]  /*0960*/  F2I.FTZ.U32.TRUNC.NTZ R7, R7 ;  /* 0x0000000700077305 */ /* 0x000e62000021f000 */
[----:B------:R-:W-:Y:S01]  /*0970*/  ISETP.GE.AND P2, PT, R6, RZ, PT ;  /* 0x000000ff0600720c */ /* 0x000fe20003f46270 */
[----:B------:R-:W-:-:S06]  /*0980*/  IMAD.MOV.U32 R6, RZ, RZ, RZ ;  /* 0x000000ffff067224 */ /* 0x000fcc00078e00ff */
[----:B------:R-:W-:-:S04]  /*0990*/  @P0 VIADD R4, R4, 0x1 ;  /* 0x0000000104040836 */ /* 0x000fc80000000000 */
[----:B------:R-:W-:Y:S02]  /*09a0*/  IMAD.MOV.U32 R14, RZ, RZ, R4 ;  /* 0x000000ffff0e7224 */ /* 0x000fe400078e0004 */
[----:B-1----:R-:W-:Y:S02]  /*09b0*/  IMAD.MOV R4, RZ, RZ, -R7 ;  /* 0x000000ffff047224 */ /* 0x002fe400078e0a07 */
[----:B------:R-:W-:Y:S01]  /*09c0*/  @!P2 IMAD.MOV R14, RZ, RZ, -R14 ;  /* 0x000000ffff0ea224 */ /* 0x000fe200078e0a0e */
[----:B------:R-:W-:Y:S01]  /*09d0*/  @!P1 LOP3.LUT R14, RZ, R10, RZ, 0x33, !PT ;  /* 0x0000000aff0e9212 */ /* 0x000fe200078e33ff */
[----:B------:R-:W-:-:S03]  /*09e0*/  IMAD R11, R4, R19, RZ ;  /* 0x00000013040b7224 */ /* 0x000fc600078e02ff */
[----:B------:R-:W-:Y:S01]  /*09f0*/  IABS R4, R14 ;  /* 0x0000000e00047213 */ /* 0x000fe20000000000 */
[----:B------:R-:W-:-:S04]  /*0a00*/  IMAD.HI.U32 R6, R7, R11, R6 ;  /* 0x0000000b07067227 */ /* 0x000fc800078e0006 */
[----:B------:R-:W-:Y:S02]  /*0a10*/  IMAD.MOV.U32 R7, RZ, RZ, R4 ;  /* 0x000000ffff077224 */ /* 0x000fe400078e0004 */
[----:B------:R-:W-:Y:S02]  /*0a20*/  IMAD.MOV R11, RZ, RZ, -R14 ;  /* 0x000000ffff0b7224 */ /* 0x000fe400078e0a0e */
[----:B------:R-:W-:-:S04]  /*0a30*/  IMAD.HI.U32 R4, R6, R7, RZ ;  /* 0x0000000706047227 */ /* 0x000fc800078e00ff */
[----:B------:R-:W-:-:S04]  /*0a40*/  IMAD.MOV R6, RZ, RZ, -R4 ;  /* 0x000000ffff067224 */ /* 0x000fc800078e0a04 */
[----:B------:R-:W-:-:S05]  /*0a50*/  IMAD R6, R19, R6, R7 ;  /* 0x0000000613067224 */ /* 0x000fca00078e0207 */
[----:B------:R-:W-:-:S13]  /*0a60*/  ISETP.GT.U32.AND P1, PT, R19, R6, PT ;  /* 0x000000061300720c */ /* 0x000fda0003f24070 */
[----:B------:R-:W-:Y:S02]  /*0a70*/  @!P1 IMAD.IADD R6, R6, 0x1, -R19 ;  /* 0x0000000106069824 */ /* 0x000fe400078e0a13 */
[----:B------:R-:W-:Y:S01]  /*0a80*/  @!P1 VIADD R4, R4, 0x1 ;  /* 0x0000000104049836 */ /* 0x000fe20000000000 */
[----:B------:R-:W-:Y:S02]  /*0a90*/  ISETP.NE.AND P1, PT, R23, RZ, PT ;  /* 0x000000ff1700720c */ /* 0x000fe40003f25270 */
[----:B------:R-:W-:Y:S02]  /*0aa0*/  ISETP.GE.U32.AND P0, PT, R6, R19, PT ;  /* 0x000000130600720c */ /* 0x000fe40003f06070 */
[----:B------:R-:W-:-:S04]  /*0ab0*/  LOP3.LUT R6, R14, R23, RZ, 0x3c, !PT ;  /* 0x000000170e067212 */ /* 0x000fc800078e3cff */
[----:B------:R-:W-:Y:S01]  /*0ac0*/  ISETP.GE.AND P2, PT, R6, RZ, PT ;  /* 0x000000ff0600720c */ /* 0x000fe20003f46270 */
[----:B0-----:R-:W-:-:S05]  /*0ad0*/  VIADD R6, R15, 0x3f ;  /* 0x0000003f0f067836 */ /* 0x001fca0000000000 */
[----:B------:R-:W-:Y:S01]  /*0ae0*/  SHF.R.S32.HI R7, RZ, 0x1f, R6 ;  /* 0x0000001fff077819 */ /* 0x000fe20000011406 */
[----:B------:R-:W-:Y:S01]  /*0af0*/  @P0 VIADD R4, R4, 0x1 ;  /* 0x0000000104040836 */ /* 0x000fe20000000000 */
[----:B------:R-:W-:Y:S02]  /*0b00*/  ISETP.NE.AND P0, PT, R8, RZ, PT ;  /* 0x000000ff0800720c */ /* 0x000fe40003f05270 */
[----:B------:R-:W-:Y:S01]  /*0b10*/  LEA.HI R7, R7, R6, RZ, 0x6 ;  /* 0x0000000607077211 */ /* 0x000fe200078f30ff */
[----:B------:R-:W-:Y:S02]  /*0b20*/  IMAD R6, R10, R11, R13 ;  /* 0x0000000b0a067224 */ /* 0x000fe400078e020d */
[----:B------:R-:W-:Y:S01]  /*0b30*/  @!P2 IMAD.MOV R4, RZ, RZ, -R4 ;  /* 0x000000ffff04a224 */ /* 0x000fe200078e0a04 */
[----:B------:R-:W-:Y:S02]  /*0b40*/  @!P1 LOP3.LUT R4, RZ, R23, RZ, 0x33, !PT ;  /* 0x00000017ff049212 */ /* 0x000fe400078e33ff */
[----:B------:R-:W-:-:S03]  /*0b50*/  SHF.R.S32.HI R7, RZ, 0x6, R7 ;  /* 0x00000006ff077819 */ /* 0x000fc60000011407 */
[----:B------:R-:W-:-:S04]  /*0b60*/  IMAD.MOV R12, RZ, RZ, -R4 ;  /* 0x000000ffff0c7224 */ /* 0x000fc800078e0a04 */
[----:B------:R-:W-:Y:S01]  /*0b70*/  IMAD R23, R23, R12, R14 ;  /* 0x0000000c17177224 */ /* 0x000fe200078e020e */
[----:B------:R-:W-:Y:S06]  /*0b80*/  @!P0 BRA `(.L_x_10) ;  /* 0x0000003000088947 */ /* 0x000fec0003800000 */
[----:B------:R-:W-:-:S13]  /*0b90*/  ISETP.NE.AND P0, PT, R8, 0x1, PT ;  /* 0x000000010800780c */ /* 0x000fda0003f05270 */
[----:B------:R-:W-:Y:S05]  /*0ba0*/  @P0 EXIT ;  /* 0x000000000000094d */ /* 0x000fea0003800000 */
[----:B------:R-:W-:Y:S01]  /*0bb0*/  ISETP.GE.AND P0, PT, R15, 0x1, PT ;  /* 0x000000010f00780c */ /* 0x000fe20003f06270 */
[----:B------:R-:W-:Y:S01]  /*0bc0*/  UMOV UR4, URZ ;  /* 0x0000003f00047c82 */ /* 0x000fe20008000000 */
[----:B------:R-:W-:Y:S02]  /*0bd0*/  CS2R R54, SRZ ;  /* 0x0000000000367805 */ /* 0x000fe4000001ff00 */
[----:B------:R-:W-:Y:S02]  /*0be0*/  CS2R R24, SRZ ;  /* 0x0000000000187805 */ /* 0x000fe4000001ff00 */
[----:B------:R-:W-:Y:S02]  /*0bf0*/  CS2R R26, SRZ ;  /* 0x00000000001a7805 */ /* 0x000fe4000001ff00 */
[----:B------:R-:W-:Y:S02]  /*0c00*/  CS2R R28, SRZ ;  /* 0x00000000001c7805 */ /* 0x000fe4000001ff00 */
[----:B------:R-:W-:-:S02]  /*0c10*/  CS2R R30, SRZ ;  /* 0x00000000001e7805 */ /* 0x000fc4000001ff00 */
[----:B------:R-:W-:Y:S02]  /*0c20*/  CS2R R32, SRZ ;  /* 0x0000000000207805 */ /* 0x000fe4000001ff00 */
        /* <DEDUP_REMOVED lines=9> */
[----:B------:R-:W-:Y:S01]  /*0cc0*/  CS2R R52, SRZ ;  /* 0x0000000000347805 */ /* 0x000fe2000001ff00 */
[----:B------:R-:W-:Y:S06]  /*0cd0*/  @!P0 BRA `(.L_x_11) ;  /* 0x0000000000a08947 */ /* 0x000fec0003800000 */
[----:B------:R-:W-:-:S04]  /*0ce0*/  LOP3.LUT R5, R3, 0x1, RZ, 0xfc, !PT ;  /* 0x0000000103057812 */ /* 0x000fc800078efcff */
[----:B------:R-:W-:-:S13]  /*0cf0*/  ISETP.NE.AND P0, PT, R5, 0x3, PT ;  /* 0x000000030500780c */ /* 0x000fda0003f05270 */
[----:B------:R-:W-:Y:S05]  /*0d00*/  @!P0 BRA `(.L_x_12) ;  /* 0x0000000000048947 */ /* 0x000fea0003800000 */
[----:B------:R-:W-:Y:S01]  /*0d10*/  BPT.TRAP 0x1 ;  /* 0x000000040000795c */ /* 0x000fe20000300000 */
.L_x_12:
[----:B------:R-:W0:Y:S01]  /*0d20*/  S2UR UR5, SR_CgaCtaId ;  /* 0x00000000000579c3 */ /* 0x000e220000008800 */
[----:B------:R-:W-:Y:S01]  /*0d30*/  SHF.L.U32 R5, RZ, 0x1f, RZ ;  /* 0x0000001fff057819 */ /* 0x000fe200000006ff */
[----:B------:R-:W-:Y:S02]  /*0d40*/  UMOV UR4, 0x400 ;  /* 0x0000040000047882 */ /* 0x000fe40000000000 */
[----:B0-----:R-:W-:-:S12]  /*0d50*/  ULEA UR4, UR5, UR4, 0x18 ;  /* 0x0000000405047291 */ /* 0x001fd8000f8ec03f */
.L_x_13:
[----:B0-----:R-:W-:-:S04]  /*0d60*/  IMAD.U32 R8, RZ, RZ, UR4 ;  /* 0x00000004ff087e24 */ /* 0x001fc8000f8e00ff */
[----:B------:R0:W1:Y:S03]  /*0d70*/  SYNCS.PHASECHK.TRANS64.TRYWAIT P0, [R8+URZ+0x38000], R5 ;  /* 0x03800005080075a7 */ /* 0x000066000800017f */
[----:B-1----:R-:W-:Y:S05]  /*0d80*/  @!P0 NANOSLEEP.SYNCS 0x989680 ;  /* 0x009896800000895d */ /* 0x002fea0003900000 */
[----:B------:R-:W1:Y:S02]  /*0d90*/  @!P0 SYNCS.PHASECHK.TRANS64 P0, [R8+URZ+0x38000], R5 ;  /* 0x03800005080085a7 */ /* 0x000e64000800007f */
[----:B-1----:R-:W-:Y:S05]  /*0da0*/  @!P0 BRA `(.L_x_13) ;  /* 0xfffffffc00ec8947 */ /* 0x002fea000383ffff */
[----:B------:R-:W-:Y:S01]  /*0db0*/  UIADD3 UR5, UR4, 0x1c000, URZ ;  /* 0x0001c00004057890 */ /* 0x000fe2000fffe03f */
[----:B------:R-:W-:Y:S01]  /*0dc0*/  WARPGROUP.ARRIVE ;  /* 0x00000000000079c5 */ /* 0x000fe20000000000 */
[----:B------:R-:W-:Y:S02]  /*0dd0*/  USHF.R.U32.HI UR4, URZ, 0x4, UR4 ;  /* 0x000000043f047899 */ /* 0x000fe40008011604 */
[----:B------:R-:W-:Y:S02]  /*0de0*/  USHF.R.U32.HI UR5, URZ, 0x4, UR5 ;  /* 0x000000043f057899 */ /* 0x000fe40008011605 */
[----:B------:R-:W-:Y:S02]  /*0df0*/  ULOP3.LUT UR8, UR4, 0x3fff, URZ, 0xc0, !UPT ;  /* 0x00003fff04087892 */ /* 0x000fe4000f8ec03f */
[----:B------:R-:W-:Y:S01]  /*0e00*/  ULOP3.LUT UR9, UR5, 0x3fff, URZ, 0xc0, !UPT ;  /* 0x00003fff05097892 */ /* 0x000fe2000f8ec03f */
[----:B------:R-:W-:Y:S02]  /*0e10*/  UMOV UR7, 0x40000040 ;  /* 0x4000004000077882 */ /* 0x000fe40000000000 */
[----:B------:R-:W-:-:S02]  /*0e20*/  UMOV UR5, 0x40000040 ;  /* 0x4000004000057882 */ /* 0x000fc40000000000 */
[----:B------:R-:W-:Y:S02]  /*0e30*/  UMOV UR4, UR8 ;  /* 0x0000000800047c82 */ /* 0x000fe40008000000 */
[----:B------:R-:W-:Y:S02]  /*0e40*/  UMOV UR6, UR9 ;  /* 0x0000000900067c82 */ /* 0x000fe40008000000 */
[----:B------:R-:W-:Y:S01]  /*0e50*/  HGMMA.64x64x16.F32.BF16 R24, gdesc[UR4].tnspA.tnspB, RZ, !UPT ;  /* 0x60e00000041879f0 */ /* 0x000fe2000c7018ff */
[----:B------:R-:W-:Y:S02]  /*0e60*/  UIADD3 UR4, UR8, 0x80, URZ ;  /* 0x0000008008047890 */ /* 0x000fe4000fffe03f */
[----:B------:R-:W-:Y:S01]  /*0e70*/  UIADD3 UR6, UR9, 0x80, URZ ;  /* 0x0000008009067890 */ /* 0x000fe2000fffe03f */
[----:B------:R-:W-:Y:S01]  /*0e80*/  UMOV UR5, 0x40000040 ;  /* 0x4000004000057882 */ /* 0x000fe20000000000 */
[----:B------:R-:W-:-:S07]  /*0e90*/  UMOV UR7, 0x40000040 ;  /* 0x4000004000077882 */ /* 0x000fce0000000000 */
[----:B------:R-:W-:Y:S01]  /*0ea0*/  HGMMA.64x64x16.F32.BF16 R24, gdesc[UR4].tnspA.tnspB, R24 ;  /* 0x60e00000041879f0 */ /* 0x000fe20008701818 */
        /* <DEDUP_REMOVED lines=9> */
[----:B------:R-:W-:Y:S01]  /*0f40*/  HGMMA.64x64x16.F32.BF16 R24, gdesc[UR4].tnspA.tnspB, R24, gsb0 ;  /* 0x60e00000041879f0 */ /* 0x000fe20008001818 */
[----:B------:R-:W-:-:S05]  /*0f50*/  UMOV UR4, 0x1 ;  /* 0x0000000100047882 */ /* 0x000fca0000000000 */
.L_x_11:
[----:B0-----:R-:W-:-:S05]  /*0f60*/  VIMNMX R8, R7, 0x1, PT ;  /* 0x0000000107087848 */ /* 0x001fca0003fe0100 */
[----:B------:R-:W-:-:S05]  /*0f70*/  IMAD.IADD R7, R7, 0x1, -R8 ;  /* 0x0000000107077824 */ /* 0x000fca00078e0a08 */
[----:B------:R-:W-:-:S13]  /*0f80*/  ISETP.GE.AND P0, PT, R7, 0x1, PT ;  /* 0x000000010700780c */ /* 0x000fda0003f06270 */
[----:B------:R-:W-:Y:S05]  /*0f90*/  @!P0 BRA `(.L_x_14) ;  /* 0x0000000400108947 */ /* 0x000fea0003800000 */
[----:B------:R-:W0:Y:S01]  /*0fa0*/  S2UR UR6, SR_CgaCtaId ;  /* 0x00000000000679c3 */ /* 0x000e220000008800 */
[----:B------:R-:W-:Y:S01]  /*0fb0*/  UMOV UR5, 0x400 ;  /* 0x0000040000057882 */ /* 0x000fe20000000000 */
[----:B------:R-:W-:Y:S01]  /*0fc0*/  LOP3.LUT R11, R3, 0x1, RZ, 0xfc, !PT ;  /* 0x00000001030b7812 */ /* 0x000fe200078efcff */
[----:B------:R-:W-:Y:S01]  /*0fd0*/  IMAD.MOV.U32 R10, RZ, RZ, RZ ;  /* 0x000000ffff0a7224 */ /* 0x000fe200078e00ff */
[----:B------:R-:W-:Y:S01]  /*0fe0*/  UISETP.NE.U32.AND UP0, UPT, UR4, URZ, UPT ;  /* 0x0000003f0400728c */ /* 0x000fe2000bf05070 */
[----:B------:R-:W-:Y:S01]  /*0ff0*/  IMAD.MOV.U32 R5, RZ, RZ, R7 ;  /* 0x000000ffff057224 */ /* 0x000fe200078e0007 */
[----:B0-----:R-:W-:-:S04]  /*1000*/  ULEA UR14, UR6, UR5, 0x18 ;  /* 0x00000005060e7291 */ /* 0x001fc8000f8ec03f */
[----:B------:R-:W-:Y:S02]  /*1010*/  UIADD3 UR6, UR14, 0x1c000, URZ ;  /* 0x0001c0000e067890 */ /* 0x000fe4000fffe03f */
[----:B------:R-:W-:Y:S02]  /*1020*/  USHF.R.U32.HI UR5, URZ, 0x4, UR14 ;  /* 0x000000043f057899 */ /* 0x000fe4000801160e */
[----:B------:R-:W-:Y:S02]  /*1030*/  USHF.R.U32.HI UR6, URZ, 0x4, UR6 ;  /* 0x000000043f067899 */ /* 0x000fe40008011606 */
[----:B------:R-:W-:Y:S02]  /*1040*/  ULOP3.LUT UR15, UR5, 0x3fff, URZ, 0xc0, !UPT ;  /* 0x00003fff050f7892 */ /* 0x000fe4000f8ec03f */
[----:B------:R-:W-:Y:S01]  /*1050*/  ULOP3.LUT UR16, UR6, 0x3fff, URZ, 0xc0, !UPT ;  /* 0x00003fff06107892 */ /* 0x000fe2000f8ec03f */
[----:B------:R-:W-:-:S11]  /*1060*/  UMOV UR5, URZ ;  /* 0x0000003f00057c82 */ /* 0x000fd60008000000 */
.L_x_19:
[----:B------:R-:W-:-:S13]  /*1070*/  ISETP.NE.AND P1, PT, R11, 0x3, PT ;  /* 0x000000030b00780c */ /* 0x000fda0003f25270 */
[----:B0-----:R-:W-:Y:S05]  /*1080*/  @!P1 BRA `(.L_x_15) ;  /* 0x0000000000049947 */ /* 0x001fea0003800000 */
[----:B------:R-:W-:Y:S01]  /*1090*/  BPT.TRAP 0x1 ;  /* 0x000000040000795c */ /* 0x000fe20000300000 */
.L_x_15:
[----:B------:R-:W-:Y:S01]  /*10a0*/  SHF.L.U32 R8, R10, 0x1f, RZ ;  /* 0x0000001f0a087819 */ /* 0x000fe200000006ff */
[----:B------:R-:W-:-:S12]  /*10b0*/  ULEA UR6, UR4, UR14, 0x3 ;  /* 0x0000000e04067291 */ /* 0x000fd8000f8e183f */
.L_x_16:
[----:B0-----:R-:W-:-:S04]  /*10c0*/  IMAD.U32 R9, RZ, RZ, UR6 ;  /* 0x00000006ff097e24 */ /* 0x001fc8000f8e00ff */
[----:B------:R0:W1:Y:S03]  /*10d0*/  SYNCS.PHASECHK.TRANS64.TRYWAIT P0, [R9+URZ+0x38000], R8 ;  /* 0x03800008090075a7 */ /* 0x000066000800017f */
[----:B-1----:R-:W-:Y:S05]  /*10e0*/  @!P0 NANOSLEEP.SYNCS 0x989680 ;  /* 0x009896800000895d */ /* 0x002fea0003900000 */
[----:B------:R-:W1:Y:S02]  /*10f0*/  @!P0 SYNCS.PHASECHK.TRANS64 P0, [R9+URZ+0x38000], R8 ;  /* 0x03800008090085a7 */ /* 0x000e64000800007f */
[----:B-1----:R-:W-:Y:S05]  /*1100*/  @!P0 BRA `(.L_x_16) ;  /* 0xfffffffc00ec8947 */ /* 0x002fea000383ffff */
[----:B------:R-:W-:Y:S01]  /*1110*/  ULEA UR6, UR4, UR15, 0x9 ;  /* 0x0000000f04067291 */ /* 0x000fe2000f8e483f */
[----:B------:R-:W-:Y:S01]  /*1120*/  WARPGROUP.ARRIVE ;  /* 0x00000000000079c5 */ /* 0x000fe20000000000 */
[----:B------:R-:W-:Y:S01]  /*1130*/  ULEA UR7, UR4, UR16, 0x9 ;  /* 0x0000001004077291 */ /* 0x000fe2000f8e483f */
[----:B------:R-:W-:Y:S01]  /*1140*/  UMOV UR9, 0x40000040 ;  /* 0x4000004000097882 */ /* 0x000fe20000000000 */
[----:B------:R-:W-:-:S03]  /*1150*/  UMOV UR11, 0x40000040 ;  /* 0x40000040000b7882 */ /* 0x000fc60000000000 */
[----:B------:R-:W-:Y:S02]  /*1160*/  UMOV UR8, UR6 ;  /* 0x0000000600087c82 */ /* 0x000fe40008000000 */
[----:B------:R-:W-:Y:S02]  /*1170*/  UMOV UR10, UR7 ;  /* 0x00000007000a7c82 */ /* 0x000fe40008000000 */
[----:B------:R-:W-:Y:S01]  /*1180*/  HGMMA.64x64x16.F32.BF16 R24, gdesc[UR8].tnspA.tnspB, R24, UP0 ;  /* 0x60e00000081879f0 */ /* 0x000fe2000bf01818 */
        /* <DEDUP_REMOVED lines=14> */
[----:B------:R-:W-:Y:S03]  /*1270*/  HGMMA.64x64x16.F32.BF16 R24, gdesc[UR8].tnspA.tnspB, R24, gsb0 ;  /* 0x60e00000081879f0 */ /* 0x000fe60008001818 */
[----:B------:R-:W-:Y:S02]  /*1280*/  WARPGROUP.DEPBAR.LE gsb0, 0x1 ;  /* 0x00008000000079c5 */ /* 0x000fe40000010100 */
[----:B------:R-:W-:Y:S05]  /*1290*/  @!P1 BRA `(.L_x_17) ;  /* 0x0000000000049947 */ /* 0x000fea0003800000 */
[----:B------:R-:W-:Y:S01]  /*12a0*/  BPT.TRAP 0x1 ;  /* 0x000000040000795c */ /* 0x000fe20000300000 */
.L_x_17:
[----:B------:R-:W-:Y:S01]  /*12b0*/  ULEA UR6, UR5, UR14, 0x3 ;  /* 0x0000000e05067291 */ /* 0x000fe2000f8e183f */
[----:B------:R-:W-:-:S03]  /*12c0*/  ISETP.GT.U32.AND P0, PT, R3, 0x1, PT ;  /* 0x000000010300780c */ /* 0x000fc60003f04070 */
[----:B------:R-:W-:-:S04]  /*12d0*/  UIADD3 UR6, UR6, 0x38070, URZ ;  /* 0x0003807006067890 */ /* 0x000fc8000fffe03f */
[----:B------:R-:W-:-:S09]  /*12e0*/  UPRMT UR6, URZ, 0x654, UR6 ;  /* 0x000006543f067896 */ /* 0x000fd20008000006 */
[----:B------:R-:W-:Y:S01]  /*12f0*/  SYNCS.ARRIVE.TRANS64.RED.A1T0 RZ, [UR6], RZ ;  /* 0x000000ffffff79a7 */ /* 0x000fe20008100406 */
[----:B------:R-:W-:Y:S05]  /*1300*/  @P0 BRA `(.L_x_18) ;  /* 0x0000000000040947 */ /* 0x000fea0003800000 */
[----:B------:R-:W-:Y:S01]  /*1310*/  BPT.TRAP 0x1 ;  /* 0x000000040000795c */ /* 0x000fe20000300000 */
.L_x_18:
[----:B------:R-:W-:Y:S01]  /*1320*/  UIADD3 UR4, UR4, 0x1, URZ ;  /* 0x0000000104047890 */ /* 0x000fe2000fffe03f */
[C---:B------:R-:W-:Y:S01]  /*1330*/  ISETP.GT.AND P0, PT, R5.reuse, 0x1, PT ;  /* 0x000000010500780c */ /* 0x040fe20003f04270 */
[----:B------:R-:W-:Y:S01]  /*1340*/  UIADD3 UR5, UR5, 0x1, URZ ;  /* 0x0000000105057890 */ /* 0x000fe2000fffe03f */
[----:B------:R-:W-:Y:S01]  /*1350*/  VIADD R5, R5, 0xffffffff ;  /* 0xffffffff05057836 */ /* 0x000fe20000000000 */
[----:B------:R-:W-:Y:S02]  /*1360*/  UISETP.NE.AND UP0, UPT, UR4, 0xe, UPT ;  /* 0x0000000e0400788c */ /* 0x000fe4000bf05270 */
[----:B------:R-:W-:Y:S02]  /*1370*/  UISETP.NE.AND UP1, UPT, UR5, 0xe, UPT ;  /* 0x0000000e0500788c */ /* 0x000fe4000bf25270 */
[----:B------:R-:W-:Y:S02]  /*1380*/  USEL UR6, URZ, 0x1, UP0 ;  /* 0x000000013f067887 */ /* 0x000fe40008000000 */
[----:B------:R-:W-:-:S02]  /*1390*/  USEL UR4, UR4, URZ, UP0 ;  /* 0x0000003f04047287 */ /* 0x000fc40008000000 */
[----:B------:R-:W-:Y:S02]  /*13a0*/  USEL UR5, UR5, URZ, UP1 ;  /* 0x0000003f05057287 */ /* 0x000fe40008800000 */
[----:B------:R-:W-:Y:S01]  /*13b0*/  UPLOP3.LUT UP0, UPT, UPT, UPT, UPT, 0x80, 0x0 ;  /* 0x000000000000789c */ /* 0x000fe20003f0f070 */
[----:B------:R-:W-:Y:S01]  /*13c0*/  LOP3.LUT R10, R10, UR6, RZ, 0x3c, !PT ;  /* 0x000000060a0a7c12 */ /* 0x000fe2000f8e3cff */
[----:B------:R-:W-:Y:S09]  /*13d0*/  @P0 BRA `(.L_x_19) ;  /* 0xfffffffc00240947 */ /* 0x000ff2000383ffff */
.L_x_14:
[----:B------:R-:W1:Y:S01]  /*13e0*/  LDC R5, c[0x0][0x290] ;  /* 0x0000a400ff057b82 */ /* 0x000e620000000800 */
[----:B------:R-:W-:Y:S02]  /*13f0*/  WARPGROUP.DEPBAR.LE gsb0, 0x0 ;  /* 0x00008000000079c5 */ /* 0x000fe40000010000 */
[----:B-1----:R-:W-:-:S13]  /*1400*/  ISETP.GE.AND P0, PT, R5, 0x1, PT ;  /* 0x000000010500780c */ /* 0x002fda0003f06270 */
[----:B------:R-:W-:Y:S05]  /*1410*/  @!P0 BRA `(.L_x_20) ;  /* 0x0000000000488947 */ /* 0x000fea0003800000 */
[----:B------:R-:W-:-:S04]  /*1420*/  LOP3.LUT R5, R3, 0x1, RZ, 0xfc, !PT ;  /* 0x0000000103057812 */ /* 0x000fc800078efcff */
[----:B------:R-:W-:-:S13]  /*1430*/  ISETP.NE.AND P0, PT, R5, 0x3, PT ;  /* 0x000000030500780c */ /* 0x000fda0003f05270 */
[----:B------:R-:W-:Y:S05]  /*1440*/  @!P0 BRA `(.L_x_21) ;  /* 0x0000000000048947 */ /* 0x000fea0003800000 */
[----:B------:R-:W-:Y:S01]  /*1450*/  BPT.TRAP 0x1 ;  /* 0x000000040000795c */ /* 0x000fe20000300000 */
.L_x_21:
[----:B------:R-:W1:Y:S01]  /*1460*/  S2R R10, SR_CgaCtaId ;  /* 0x00000000000a7919 */ /* 0x000e620000008800 */
[----:B0-----:R-:W-:Y:S02]  /*1470*/  SHF.R.U32.HI R8, RZ, 0x1, R7 ;  /* 0x00000001ff087819 */ /* 0x001fe40000011607 */
[----:B------:R-:W-:Y:S02]  /*1480*/  MOV R5, 0x400 ;  /* 0x0000040000057802 */ /* 0x000fe40000000f00 */
[----:B------:R-:W-:Y:S01]  /*1490*/  ISETP.GT.U32.AND P0, PT, R3, 0x1, PT ;  /* 0x000000010300780c */ /* 0x000fe20003f04070 */
[----:B------:R-:W-:-:S05]  /*14a0*/  IMAD.WIDE.U32 R8, R8, -0x6db6db6d, RZ ;  /* 0x9249249308087825 */ /* 0x000fca00078e00ff */
[----:B------:R-:W-:-:S05]  /*14b0*/  SHF.R.U32.HI R8, RZ, 0x2, R9 ;  /* 0x00000002ff087819 */ /* 0x000fca0000011609 */
[----:B------:R-:W-:Y:S01]  /*14c0*/  IMAD R7, R8, -0xe, R7 ;  /* 0xfffffff208077824 */ /* 0x000fe200078e0207 */
[----:B-1----:R-:W-:-:S05]  /*14d0*/  LEA R10, R10, R5, 0x18 ;  /* 0x000000050a0a7211 */ /* 0x002fca00078ec0ff */
[----:B------:R-:W-:-:S04]  /*14e0*/  IMAD R7, R7, 0x8, R10 ;  /* 0x0000000807077824 */ /* 0x000fc800078e020a */
[----:B------:R-:W-:-:S05]  /*14f0*/  VIADD R7, R7, 0x38070 ;  /* 0x0003807007077836 */ /* 0x000fca0000000000 */
[----:B------:R-:W-:-:S04]  /*1500*/  PRMT R7, RZ, 0x654, R7 ;  /* 0x00000654ff077816 */ /* 0x000fc80000000007 */
[----:B------:R1:W-:Y:S01]  /*1510*/  SYNCS.ARRIVE.TRANS64.RED.A1T0 RZ, [R7+URZ], RZ ;  /* 0x000000ff07ff79a7 */ /* 0x0003e2000810043f */
[----:B------:R-:W-:Y:S05]  /*1520*/  @P0 BRA `(.L_x_20) ;  /* 0x0000000000040947 */ /* 0x000fea0003800000 */
[----:B------:R-:W-:Y:S01]  /*1530*/  BPT.TRAP 0x1 ;  /* 0x000000040000795c */ /* 0x000fe20000300000 */
.L_x_20:
[----:B0-----:R-:W0:Y:S01]  /*1540*/  S2R R8, SR_TID.X ;  /* 0x0000000000087919 */ /* 0x001e220000002100 */
[----:B------:R-:W2:Y:S01]  /*1550*/  LDC.64 R10, c[0x0][0x5d0] ;  /* 0x00017400ff0a7b82 */ /* 0x000ea20000000a00 */
[----:B------:R-:W-:Y:S01]  /*1560*/  IMAD.SHL.U32 R6, R6, 0x40, RZ ;  /* 0x0000004006067824 */ /* 0x000fe200078e00ff */
[----:B------:R-:W-:Y:S01]  /*1570*/  SHF.R.S32.HI R16, RZ, 0x1f, R4 ;  /* 0x0000001fff107819 */ /* 0x000fe20000011404 */
[----:B------:R-:W3:Y:S01]  /*1580*/  S2R R15, SR_CTAID.X ;  /* 0x00000000000f7919 */ /* 0x000ee20000002500 */
[----:B0-----:R-:W-:-:S04]  /*1590*/  SHF.R.S32.HI R3, RZ, 0x1f, R8 ;  /* 0x0000001fff037819 */ /* 0x001fc80000011408 */
[----:B------:R-:W-:-:S04]  /*15a0*/  LEA.HI R3, R3, R8, RZ, 0x7 ;  /* 0x0000000803037211 */ /* 0x000fc800078f38ff */
[----:B------:R-:W-:-:S05]  /*15b0*/  LOP3.LUT R3, R3, 0xffffff80, RZ, 0xc0, !PT ;  /* 0xffffff8003037812 */ /* 0x000fca00078ec0ff */
[----:B------:R-:W-:Y:S02]  /*15c0*/  IMAD.IADD R3, R8, 0x1, -R3 ;  /* 0x0000000108037824 */ /* 0x000fe400078e0a03 */
[----:B------:R-:W0:Y:S03]  /*15d0*/  LDC.64 R8, c[0x0][0x280] ;  /* 0x0000a000ff087b82 */ /* 0x000e260000000a00 */
[----:B------:R-:W-:-:S04]  /*15e0*/  SHF.R.S32.HI R14, RZ, 0x1f, R3 ;  /* 0x0000001fff0e7819 */ /* 0x000fc80000011403 */
[----:B------:R-:W-:-:S04]  /*15f0*/  LEA.HI R5, R14, R3, RZ, 0x2 ;  /* 0x000000030e057211 */ /* 0x000fc800078f10ff */
[--C-:B------:R-:W-:Y:S02]  /*1600*/  SHF.R.S32.HI R12, RZ, 0x2, R5.reuse ;  /* 0x00000002ff0c7819 */ /* 0x100fe40000011405 */
[----:B-1----:R-:W-:-:S04]  /*1610*/  SHF.R.S32.HI R7, RZ, 0x1f, R5 ;  /* 0x0000001fff077819 */ /* 0x002fc80000011405 */
[----:B------:R-:W-:-:S04]  /*1620*/  LEA.HI R7, R7, R12, RZ, 0x3 ;  /* 0x0000000c07077211 */ /* 0x000fc800078f18ff */
[----:B------:R-:W-:Y:S02]  /*1630*/  LOP3.LUT R7, R7, 0xfffffff8, RZ, 0xc0, !PT ;  /* 0xfffffff807077812 */ /* 0x000fe400078ec0ff */
[----:B0-----:R-:W-:-:S03]  /*1640*/  ISETP.GE.AND P0, PT, R6, R9, PT ;  /* 0x000000090600720c */ /* 0x001fc60003f06270 */
[----:B------:R-:W-:Y:S01]  /*1650*/  IMAD.IADD R12, R12, 0x1, -R7 ;  /* 0x000000010c0c7824 */ /* 0x000fe200078e0a07 */
[----:B------:R-:W-:Y:S02]  /*1660*/  LEA.HI R7, R14, R3, RZ, 0x5 ;  /* 0x000000030e077211 */ /* 0x000fe400078f28ff */
[----:B------:R-:W-:Y:S01]  /*1670*/  LOP3.LUT R14, R5, 0xfffffffc, RZ, 0xc0, !PT ;  /* 0xfffffffc050e7812 */ /* 0x000fe200078ec0ff */
[----:B---3--:R-:W-:Y:S01]  /*1680*/  IMAD.SHL.U32 R5, R15, 0x40, RZ ;  /* 0x000000400f057824 */ /* 0x008fe200078e00ff */
[----:B------:R-:W-:Y:S02]  /*1690*/  SHF.R.S32.HI R13, RZ, 0x1f, R12 ;  /* 0x0000001fff0d7819 */ /* 0x000fe4000001140c */
[----:B------:R-:W-:Y:S01]  /*16a0*/  SHF.R.S32.HI R7, RZ, 0x5, R7 ;  /* 0x00000005ff077819 */ /* 0x000fe20000011407 */
[----:B------:R-:W-:Y:S01]  /*16b0*/  IMAD.IADD R20, R3, 0x1, -R14 ;  /* 0x0000000103147824 */ /* 0x000fe200078e0a0e */
[----:B------:R-:W-:Y:S02]  /*16c0*/  ISETP.GE.OR P0, PT, R5, R8, P0 ;  /* 0x000000080500720c */ /* 0x000fe40000706670 */
[----:B------:R-:W-:Y:S01]  /*16d0*/  SHF.R.S32.HI R3, RZ, 0x1f, R6 ;  /* 0x0000001fff037819 */ /* 0x000fe20000011406 */
[----:B------:R-:W-:-:S04]  /*16e0*/  IMAD.WIDE R56, R7, 0x10, R12 ;  /* 0x0000001007387825 */ /* 0x000fc800078e020c */
[----:B------:R-:W-:Y:S02]  /*16f0*/  IMAD.SHL.U32 R14, R20, 0x2, RZ ;  /* 0x00000002140e7824 */ /* 0x000fe400078e00ff */
[----:B------:R-:W-:-:S03]  /*1700*/  IMAD.WIDE R56, R15, 0x40, R56 ;  /* 0x000000400f387825 */ /* 0x000fc600078e0238 */
[--C-:B------:R-:W-:Y:S01]  /*1710*/  SHF.R.S32.HI R15, RZ, 0x1f, R14.reuse ;  /* 0x0000001fff0f7819 */ /* 0x100fe2000001140e */
[-C--:B--2---:R-:W-:Y:S02]  /*1720*/  IMAD R17, R57, R10.reuse, RZ ;  /* 0x0000000a39117224 */ /* 0x084fe400078e02ff */
[----:B------:R-:W-:Y:S01]  /*1730*/  IMAD.WIDE.U32 R18, R56, R10, R14 ;  /* 0x0000000a38127225 */ /* 0x000fe200078e000e */
[----:B------:R-:W-:Y:S06]  /*1740*/  @P0 EXIT ;  /* 0x000000000000094d */ /* 0x000fec0003800000 */
[----:B------:R-:W-:Y:S01]  /*1750*/  ULDC.64 UR6, c[0x0][0x288] ;  /* 0x0000a20000067ab9 */ /* 0x000fe20000000a00 */
[----:B------:R-:W-:Y:S01]  /*1760*/  IMAD R17, R56, R11, R17 ;  /* 0x0000000b38117224 */ /* 0x000fe200078e0211 */
[----:B------:R-:W-:Y:S01]  /*1770*/  ISETP.GE.AND P0, PT, R23, UR6, PT ;  /* 0x0000000617007c0c */ /* 0x000fe2000bf06270 */
[----:B------:R-:W-:Y:S01]  /*1780*/  ULDC.64 UR4, c[0x0][0x5e0] ;  /* 0x0001780000047ab9 */ /* 0x000fe20000000a00 */
[----:B------:R-:W-:Y:S01]  /*1790*/  IADD3 R18, P1, R6, R18, RZ ;  /* 0x0000001206127210 */ /* 0x000fe20007f3e0ff */
[----:B------:R-:W-:Y:S01]  /*17a0*/  IMAD R21, R16, UR4, RZ ;  /* 0x0000000410157c24 */ /* 0x000fe2000f8e02ff */
[C---:B------:R-:W-:Y:S01]  /*17b0*/  ISETP.GE.OR P0, PT, R4.reuse, UR7, P0 ;  /* 0x0000000704007c0c */ /* 0x040fe20008706670 */
[----:B------:R-:W-:Y:S01]  /*17c0*/  IMAD R7, R7, -0x10, -R5 ;  /* 0xfffffff007077824 */ /* 0x000fe200078e0a05 */
[----:B------:R-:W-:Y:S01]  /*17d0*/  IADD3.X R19, R3, R19, R17, P1, !PT ;  /* 0x0000001303137210 */ /* 0x000fe20000ffe411 */
[----:B------:R-:W-:Y:S01]  /*17e0*/  IMAD R21, R4, UR5, R21 ;  /* 0x0000000504157c24 */ /* 0x000fe2000f8e0215 */
[----:B------:R-:W-:Y:S01]  /*17f0*/  SHF.R.S32.HI R17, RZ, 0x1f, R23 ;  /* 0x0000001fff117819 */ /* 0x000fe20000011417 */
[----:B------:R-:W-:-:S02]  /*1800*/  IMAD R5, R20, -0x2, R9 ;  /* 0xfffffffe14057824 */ /* 0x000fc400078e0209 */
[----:B------:R-:W-:Y:S01]  /*1810*/  IMAD.WIDE.U32 R18, R4, UR4, R18 ;  /* 0x0000000404127c25 */ /* 0x000fe2000f8e0012 */
[----:B------:R-:W-:-:S03]  /*1820*/  ULDC.64 UR4, c[0x0][0x5d8] ;  /* 0x0001760000047ab9 */ /* 0x000fc60000000a00 */
[----:B------:R-:W-:Y:S02]  /*1830*/  IMAD R20, R17, UR4, RZ ;  /* 0x0000000411147c24 */ /* 0x000fe4000f8e02ff */
[----:B------:R-:W-:Y:S01]  /*1840*/  IMAD.IADD R59, R19, 0x1, R21 ;  /* 0x00000001133b7824 */ /* 0x000fe200078e0215 */
[----:B------:R-:W-:Y:S06]  /*1850*/  @P0 EXIT ;  /* 0x000000000000094d */ /* 0x000fec0003800000 */
[----:B-----5:R-:W-:Y:S01]  /*1860*/  FSETP.NEU.AND P1, PT, R2, RZ, PT ;  /* 0x000000ff0200720b */ /* 0x020fe20003f2d000 */
[----:B------:R-:W-:Y:S01]  /*1870*/  IMAD.MOV.U32 R58, RZ, RZ, R18 ;  /* 0x000000ffff3a7224 */ /* 0x000fe200078e0012 */
[----:B------:R-:W-:Y:S01]  /*1880*/  IADD3 R7, R7, R8, -R12 ;  /* 0x0000000807077210 */ /* 0x000fe20007ffe80c */
[C---:B------:R-:W-:Y:S01]  /*1890*/  IMAD R13, R23.reuse, UR5, R20 ;  /* 0x00000005170d7c24 */ /* 0x040fe2000f8e0214 */
[----:B------:R-:W-:Y:S01]  /*18a0*/  SHF.L.U64.HI R8, R10, 0x3, R11 ;  /* 0x000000030a087819 */ /* 0x000fe2000001020b */
[----:B------:R-:W-:Y:S01]  /*18b0*/  IMAD.WIDE.U32 R58, R23, UR4, R58 ;  /* 0x00000004173a7c25 */ /* 0x000fe2000f8e003a */
[----:B------:R-:W-:-:S03]  /*18c0*/  ULDC.64 UR4, c[0x0][0x5b8] ;  /* 0x00016e0000047ab9 */ /* 0x000fc60000000a00 */
[----:B------:R-:W-:Y:S02]  /*18d0*/  IMAD.IADD R5, R5, 0x1, -R6 ;  /* 0x0000000105057824 */ /* 0x000fe400078e0a06 */
[----:B------:R-:W-:Y:S02]  /*18e0*/  IMAD R12, R17, UR4, RZ ;  /* 0x00000004110c7c24 */ /* 0x000fe4000f8e02ff */
[----:B------:R-:W-:Y:S01]  /*18f0*/  IMAD.SHL.U32 R9, R10, 0x8, RZ ;  /* 0x000000080a097824 */ /* 0x000fe200078e00ff */
[----:B------:R-:W-:Y:S01]  /*1900*/  ISETP.GT.AND P0, PT, R5, RZ, PT ;  /* 0x000000ff0500720c */ /* 0x000fe20003f04270 */
[----:B------:R-:W-:Y:S02]  /*1910*/  IMAD R17, R23, UR5, R12 ;  /* 0x0000000517117c24 */ /* 0x000fe4000f8e020c */
[----:B------:R-:W-:Y:S01]  /*1920*/  IMAD.IADD R13, R59, 0x1, R13 ;  /* 0x000000013b0d7824 */ /* 0x000fe200078e020d */
[----:B------:R-:W-:Y:S01]  /*1930*/  ISETP.GT.AND P2, PT, R7, RZ, P0 ;  /* 0x000000ff0700720c */ /* 0x000fe20000744270 */
[----:B------:R-:W-:-:S12]  /*1940*/  @!P1 BRA `(.L_x_22) ;  /* 0x0000001800189947 */ /* 0x000fd80003800000 */
[----:B------:R-:W-:Y:S01]  /*1950*/  IADD3 R10, P1, R6, R14, RZ ;  /* 0x0000000e060a7210 */ /* 0x000fe20007f3e0ff */
[----:B------:R-:W-:Y:S01]  /*1960*/  ULDC.64 UR6, c[0x0][0x5c0] ;  /* 0x0001700000067ab9 */ /* 0x000fe20000000a00 */
[----:B------:R-:W-:Y:S01]  /*1970*/  ULDC.64 UR8, c[0x0][0x5b0] ;  /* 0x00016c0000087ab9 */ /* 0x000fe20000000a00 */
[----:B------:R-:W-:Y:S01]  /*1980*/  IMAD R19, R16, UR6, RZ ;  /* 0x0000000610137c24 */ /* 0x000fe2000f8e02ff */
[----:B------:R-:W-:Y:S01]  /*1990*/  ULDC.64 UR10, c[0x0][0x5a8] ;  /* 0x00016a00000a7ab9 */ /* 0x000fe20000000a00 */
[----:B------:R-:W-:Y:S02]  /*19a0*/  IMAD.X R11, R3, 0x1, R15, P1 ;  /* 0x00000001030b7824 */ /* 0x000fe400008e060f */
[C---:B------:R-:W-:Y:S02]  /*19b0*/  IMAD R60, R4.reuse, UR7, R19 ;  /* 0x00000007043c7c24 */ /* 0x040fe4000f8e0213 */
[----:B------:R-:W-:-:S04]  /*19c0*/  IMAD.WIDE.U32 R10, R4, UR6, R10 ;  /* 0x00000006040a7c25 */ /* 0x000fc8000f8e000a */
[----:B------:R-:W-:Y:S02]  /*19d0*/  IMAD.IADD R11, R11, 0x1, R60 ;  /* 0x000000010b0b7824 */ /* 0x000fe400078e023c */
[----:B------:R-:W-:Y:S02]  /*19e0*/  IMAD R61, R57, UR8, RZ ;  /* 0x00000008393d7c24 */ /* 0x000fe4000f8e02ff */
[----:B------:R-:W-:-:S04]  /*19f0*/  IMAD.WIDE.U32 R20, R23, UR4, R10 ;  /* 0x0000000417147c25 */ /* 0x000fc8000f8e000a */
[----:B------:R-:W-:Y:S02]  /*1a00*/  IMAD.IADD R19, R17, 0x1, R21 ;  /* 0x0000000111137824 */ /* 0x000fe400078e0215 */
[----:B------:R-:W-:Y:S02]  /*1a10*/  IMAD.MOV.U32 R18, RZ, RZ, R20 ;  /* 0x000000ffff127224 */ /* 0x000fe400078e0014 */
[C---:B------:R-:W-:Y:S02]  /*1a20*/  IMAD R61, R56.reuse, UR9, R61 ;  /* 0x00000009383d7c24 */ /* 0x040fe4000f8e023d */
[----:B------:R-:W-:-:S04]  /*1a30*/  IMAD.WIDE.U32 R10, R56, UR8, R18 ;  /* 0x00000008380a7c25 */ /* 0x000fc8000f8e0012 */
[----:B------:R-:W-:Y:S01]  /*1a40*/  IMAD.IADD R11, R11, 0x1, R61 ;  /* 0x000000010b0b7824 */ /* 0x000fe200078e023d */
[----:B------:R-:W-:-:S04]  /*1a50*/  LEA R62, P1, R10, UR10, 0x1 ;  /* 0x0000000a0a3e7c11 */ /* 0x000fc8000f8208ff */
[----:B------:R-:W-:-:S05]  /*1a60*/  LEA.HI.X R63, R10, UR11, R11, 0x1, P1 ;  /* 0x0000000b0a3f7c11 */ /* 0x000fca00088f0c0b */
[----:B------:R0:W2:Y:S01]  /*1a70*/  @P2 LDG.E.LTC128B.U16 R59, desc[UR12][R62.64] ;  /* 0x0000000c3e3b2981 */ /* 0x0000a2000c1e1520 */
[----:B------:R-:W-:Y:S01]  /*1a80*/  IMAD.WIDE.U32 R22, R23, UR4, RZ ;  /* 0x0000000417167c25 */ /* 0x000fe2000f8e00ff */
[----:B------:R-:W-:Y:S01]  /*1a90*/  ULDC.64 UR4, c[0x0][0x5c8] ;  /* 0x0001720000047ab9 */ /* 0x000fe20000000a00 */
[----:B------:R-:W-:Y:S01]  /*1aa0*/  ISETP.GT.AND P1, PT, R5, 0x1, PT ;  /* 0x000000010500780c */ /* 0x000fe20003f24270 */
[----:B------:R-:W-:Y:S01]  /*1ab0*/  BSSY B0, `(.L_x_23) ;  /* 0x0000016000007945 */ /* 0x000fe20003800000 */
[----:B------:R-:W-:Y:S02]  /*1ac0*/  IMAD.IADD R17, R23, 0x1, R17 ;  /* 0x0000000117117824 */ /* 0x000fe400078e0211 */
[----:B------:R-:W-:-:S04]  /*1ad0*/  IMAD.MOV.U32 R16, RZ, RZ, R22 ;  /* 0x000000ffff107224 */ /* 0x000fc800078e0016 */
[----:B------:R-:W-:-:S04]  /*1ae0*/  IMAD.WIDE.U32 R10, R56, UR8, R16 ;  /* 0x00000008380a7c25 */ /* 0x000fc8000f8e0010 */
[----:B------:R-:W-:Y:S02]  /*1af0*/  IMAD.IADD R11, R61, 0x1, R11 ;  /* 0x000000013d0b7824 */ /* 0x000fe400078e020b */
[----:B------:R-:W-:-:S04]  /*1b00*/  IMAD.WIDE.U32 R10, R4, UR6, R10 ;  /* 0x00000006040a7c25 */ /* 0x000fc8000f8e000a */
[----:B------:R-:W-:Y:S01]  /*1b10*/  IMAD.IADD R11, R60, 0x1, R11 ;  /* 0x000000013c0b7824 */ /* 0x000fe200078e020b */
[----:B0-----:R-:W-:Y:S02]  /*1b20*/  IADD3 R62, P4, P5, R6, R10, R14 ;  /* 0x0000000a063e7210 */ /* 0x001fe40007d9e00e */
[C---:B------:R-:W-:Y:S02]  /*1b30*/  LEA R10, P3, R58.reuse, UR4, 0x1 ;  /* 0x000000043a0a7c11 */ /* 0x040fe4000f8608ff */
[----:B------:R-:W-:Y:S02]  /*1b40*/  IADD3.X R63, R3, R11, R15, P4, P5 ;  /* 0x0000000b033f7210 */ /* 0x000fe400027ea40f */
[----:B------:R-:W-:Y:S02]  /*1b50*/  LEA.HI.X R11, R58, UR5, R13, 0x1, P3 ;  /* 0x000000053a0b7c11 */ /* 0x000fe400098f0c0d */
[----:B------:R-:W-:Y:S02]  /*1b60*/  ISETP.GT.AND P3, PT, R7, RZ, P1 ;  /* 0x000000ff0700720c */ /* 0x000fe40000f64270 */
[----:B------:R-:W-:-:S04]  /*1b70*/  LEA R12, P4, R62, UR10, 0x1 ;  /* 0x0000000a3e0c7c11 */ /* 0x000fc8000f8808ff */
[----:B------:R-:W-:Y:S01]  /*1b80*/  LEA.HI.X R13, R62, UR11, R63, 0x1, P4 ;  /* 0x0000000b3e0d7c11 */ /* 0x000fe2000a0f0c3f */
[----:B--2---:R-:W-:-:S04]  /*1b90*/  IMAD.U32 R65, R59, 0x10000, RZ ;  /* 0x000100003b417824 */ /* 0x004fc800078e00ff */
[----:B------:R-:W-:-:S04]  /*1ba0*/  FMUL R65, R65, R2 ;  /* 0x0000000241417220 */ /* 0x000fc80000400000 */
[----:B------:R-:W-:Y:S01]  /*1bb0*/  FFMA R65, R24, R0, R65 ;  /* 0x0000000018417223 */ /* 0x000fe20000000041 */
[----:B------:R-:W-:-:S04]  /*1bc0*/  PRMT R24, R59, 0x7610, R24 ;  /* 0x000076103b187816 */ /* 0x000fc80000000018 */
[----:B------:R-:W-:-:S05]  /*1bd0*/  F2FP.BF16.F32.PACK_AB R65, RZ, R65 ;  /* 0x00000041ff41723e */ /* 0x000fca00000010ff */
[----:B------:R0:W-:Y:S01]  /*1be0*/  @P2 STG.E.U16 desc[UR12][R10.64], R65 ;  /* 0x000000410a002986 */ /* 0x0001e2000c10150c */
[----:B------:R-:W-:Y:S05]  /*1bf0*/  @!P3 BRA `(.L_x_24) ;  /* 0x000000000004b947 */ /* 0x000fea0003800000 */
[----:B------:R1:W5:Y:S02]  /*1c00*/  LDG.E.LTC128B.U16 R24, desc[UR12][R12.64+0x2] ;  /* 0x0000020c0c187981 */ /* 0x000364000c1e1520 */
.L_x_24:
[----:B------:R-:W-:Y:S05]  /*1c10*/  BSYNC B0 ;  /* 0x0000000000007941 */ /* 0x000fea0003800000 */
.L_x_23:
[----:B------:R-:W-:Y:S01]  /*1c20*/  USHF.L.U32 UR5, UR8, 0x3, URZ ;  /* 0x0000000308057899 */ /* 0x000fe2000800063f */
[----:B-----5:R-:W-:Y:S01]  /*1c30*/  IMAD.U32 R21, R24, 0x10000, RZ ;  /* 0x0001000018157824 */ /* 0x020fe200078e00ff */
[----:B------:R-:W-:Y:S01]  /*1c40*/  USHF.L.U64.HI UR4, UR8, 0x3, UR9 ;  /* 0x0000000308047899 */ /* 0x000fe20008010209 */
[----:B------:R-:W-:Y:S02]  /*1c50*/  ISETP.GT.AND P0, PT, R7, 0x8, P0 ;  /* 0x000000080700780c */ /* 0x000fe40000704270 */
[----:B------:R-:W-:Y:S01]  /*1c60*/  FMUL R16, R21, R2 ;  /* 0x0000000215107220 */ /* 0x000fe20000400000 */
[----:B------:R-:W-:Y:S02]  /*1c70*/  IMAD.U32 R58, RZ, RZ, UR5 ;  /* 0x00000005ff3a7e24 */ /* 0x000fe4000f8e00ff */
[----:B------:R-:W-:Y:S02]  /*1c80*/  IMAD.U32 R59, RZ, RZ, UR4 ;  /* 0x00000004ff3b7e24 */ /* 0x000fe4000f8e00ff */
[----:B------:R-:W-:Y:S01]  /*1c90*/  FFMA R16, R25, R0, R16 ;  /* 0x0000000019107223 */ /* 0x000fe20000000010 */
[----:B------:R-:W-:-:S04]  /*1ca0*/  IMAD.WIDE.U32 R58, R56, UR8, R58 ;  /* 0x00000008383a7c25 */ /* 0x000fc8000f8e003a */
[----:B------:R-:W-:Y:S01]  /*1cb0*/  F2FP.BF16.F32.PACK_AB R16, RZ, R16 ;  /* 0x00000010ff10723e */ /* 0x000fe200000010ff */
[----:B------:R-:W-:Y:S01]  /*1cc0*/  IMAD.IADD R61, R61, 0x1, R59 ;  /* 0x000000013d3d7824 */ /* 0x000fe200078e023b */
[----:B------:R-:W-:Y:S02]  /*1cd0*/  IADD3 R20, P2, R20, R58, RZ ;  /* 0x0000003a14147210 */ /* 0x000fe40007f5e0ff */
[----:B------:R-:W-:Y:S02]  /*1ce0*/  PRMT R23, R16, 0x7610, R23 ;  /* 0x0000761010177816 */ /* 0x000fe40000000017 */
[----:B------:R-:W-:Y:S01]  /*1cf0*/  PRMT R16, R24, 0x7610, R16 ;  /* 0x0000761018107816 */ /* 0x000fe20000000010 */
[----:B------:R-:W-:Y:S01]  /*1d00*/  IMAD.X R19, R61, 0x1, R19, P2 ;  /* 0x000000013d137824 */ /* 0x000fe200010e0613 */
[C---:B------:R-:W-:Y:S01]  /*1d10*/  LEA R18, P2, R20.reuse, UR10, 0x1 ;  /* 0x0000000a14127c11 */ /* 0x040fe2000f8408ff */
[----:B------:R2:W-:Y:S03]  /*1d20*/  @P3 STG.E.U16 desc[UR12][R10.64+0x2], R23 ;  /* 0x000002170a003986 */ /* 0x0005e6000c10150c */
[----:B------:R-:W-:-:S05]  /*1d30*/  LEA.HI.X R19, R20, UR11, R19, 0x1, P2 ;  /* 0x0000000b14137c11 */ /* 0x000fca00090f0c13 */
[----:B------:R-:W3:Y:S01]  /*1d40*/  @P0 LDG.E.LTC128B.U16 R16, desc[UR12][R18.64] ;  /* 0x0000000c12100981 */ /* 0x000ee2000c1e1520 */
[----:B------:R-:W-:Y:S01]  /*1d50*/  IADD3 R20, P2, R22, R58, RZ ;  /* 0x0000003a16147210 */ /* 0x000fe20007f5e0ff */
[----:B------:R-:W-:Y:S01]  /*1d60*/  BSSY B0, `(.L_x_25) ;  /* 0x0000013000007945 */ /* 0x000fe20003800000 */
[----:B------:R-:W-:-:S03]  /*1d70*/  ISETP.GT.AND P1, PT, R7, 0x8, P1 ;  /* 0x000000080700780c */ /* 0x000fc60000f24270 */
[----:B------:R-:W-:Y:S02]  /*1d80*/  IMAD.X R21, R61, 0x1, R17, P2 ;  /* 0x000000013d157824 */ /* 0x000fe400010e0611 */
[----:B------:R-:W-:-:S03]  /*1d90*/  IMAD.WIDE.U32 R20, R4, UR6, R20 ;  /* 0x0000000604147c25 */ /* 0x000fc6000f8e0014 */
[----:B------:R-:W-:Y:S01]  /*1da0*/  IADD3 R6, P2, P3, R6, R20, R14 ;  /* 0x0000001406067210 */ /* 0x000fe20007b5e00e */
[----:B------:R-:W-:Y:S01]  /*1db0*/  IMAD.IADD R14, R60, 0x1, R21 ;  /* 0x000000013c0e7824 */ /* 0x000fe200078e0215 */
[----:B------:R-:W-:-:S04]  /*1dc0*/  SHF.L.U64.HI R21, R9, 0x1, R8 ;  /* 0x0000000109157819 */ /* 0x000fc80000010208 */
[----:B------:R-:W-:Y:S02]  /*1dd0*/  IADD3.X R3, R3, R14, R15, P2, P3 ;  /* 0x0000000e03037210 */ /* 0x000fe400017e640f */
[----:B------:R-:W-:Y:S02]  /*1de0*/  LEA R14, P2, R9, R10, 0x1 ;  /* 0x0000000a090e7211 */ /* 0x000fe400078408ff */
[----:B------:R-:W-:-:S03]  /*1df0*/  LEA R8, P3, R6, UR10, 0x1 ;  /* 0x0000000a06087c11 */ /* 0x000fc6000f8608ff */
[----:B------:R-:W-:Y:S01]  /*1e00*/  IMAD.X R15, R21, 0x1, R11, P2 ;  /* 0x00000001150f7824 */ /* 0x000fe200010e060b */
[----:B------:R-:W-:Y:S01]  /*1e10*/  LEA.HI.X R9, R6, UR11, R3, 0x1, P3 ;  /* 0x0000000b06097c11 */ /* 0x000fe200098f0c03 */
[----:B---3--:R-:W-:-:S04]  /*1e20*/  IMAD.U32 R17, R16, 0x10000, RZ ;  /* 0x0001000010117824 */ /* 0x008fc800078e00ff */
[----:B------:R-:W-:-:S04]  /*1e30*/  FMUL R17, R17, R2 ;  /* 0x0000000211117220 */ /* 0x000fc80000400000 */
[----:B------:R-:W-:-:S05]  /*1e40*/  FFMA R17, R26, R0, R17 ;  /* 0x000000001a117223 */ /* 0x000fca0000000011 */
[----:B------:R-:W-:-:S05]  /*1e50*/  F2FP.BF16.F32.PACK_AB R17, RZ, R17 ;  /* 0x00000011ff11723e */ /* 0x000fca00000010ff */
[----:B------:R2:W-:Y:S01]  /*1e60*/  @P0 STG.E.U16 desc[UR12][R14.64], R17 ;  /* 0x000000110e000986 */ /* 0x0005e2000c10150c */
[----:B------:R-:W-:Y:S05]  /*1e70*/  @!P1 BRA `(.L_x_26) ;  /* 0x0000000000049947 */ /* 0x000fea0003800000 */
[----:B------:R3:W5:Y:S02]  /*1e80*/  LDG.E.LTC128B.U16 R16, desc[UR12][R8.64+0x2] ;  /* 0x0000020c08107981 */ /* 0x000764000c1e1520 */
.L_x_26:
[----:B------:R-:W-:Y:S05]  /*1e90*/  BSYNC B0 ;  /* 0x0000000000007941 */ /* 0x000fea0003800000 */
.L_x_25:
[----:B-----5:R-:W-:Y:S01]  /*1ea0*/  IMAD.U32 R3, R16, 0x10000, RZ ;  /* 0x0001000010037824 */ /* 0x020fe200078e00ff */
[----:B------:R-:W-:Y:S01]  /*1eb0*/  ISETP.GT.AND P0, PT, R5, 0x8, PT ;  /* 0x000000080500780c */ /* 0x000fe20003f04270 */
[----:B------:R-:W-:Y:S02]  /*1ec0*/  BSSY B0, `(.L_x_27) ;  /* 0x0000008000007945 */ /* 0x000fe40003800000 */
[----:B------:R-:W-:Y:S01]  /*1ed0*/  FMUL R4, R3, R2 ;  /* 0x0000000203047220 */ /* 0x000fe20000400000 */
[----:B------:R-:W-:-:S03]  /*1ee0*/  ISETP.GT.AND P2, PT, R7, RZ, P0 ;  /* 0x000000ff0700720c */ /* 0x000fc60000744270 */
[----:B------:R-:W-:-:S05]  /*1ef0*/  FFMA R4, R27, R0, R4 ;  /* 0x000000001b047223 */ /* 0x000fca0000000004 */
[----:B------:R-:W-:-:S05]  /*1f00*/  F2FP.BF16.F32.PACK_AB R4, RZ, R4 ;  /* 0x00000004ff04723e */ /* 0x000fca00000010ff */
[----:B------:R4:W-:Y:S01]  /*1f10*/  @P1 STG.E.U16 desc[UR12][R14.64+0x2], R4 ;  /* 0x000002040e001986 */ /* 0x0009e2000c10150c */
[----:B------:R-:W-:Y:S05]  /*1f20*/  @!P2 BRA `(.L_x_28) ;  /* 0x000000000004a947 */ /* 0x000fea0003800000 */
[----:B------:R0:W5:Y:S02]  /*1f30*/  LDG.E.LTC128B.U16 R16, desc[UR12][R12.64+0x10] ;  /* 0x0000100c0c107981 */ /* 0x000164000c1e1520 */
.L_x_28:
[----:B------:R-:W-:Y:S05]  /*1f40*/  BSYNC B0 ;  /* 0x0000000000007941 */ /* 0x000fea0003800000 */
.L_x_27:
        /* <DEDUP_REMOVED lines=10> */
.L_x_30:
[----:B------:R-:W-:Y:S05]  /*1ff0*/  BSYNC B0 ;  /* 0x0000000000007941 */ /* 0x000fea0003800000 */
.L_x_29:
[----:B0----5:R-:W-:Y:S01]  /*2000*/  IMAD.U32 R3, R16, 0x10000, RZ ;  /* 0x0001000010037824 */ /* 0x021fe200078e00ff */
[----:B------:R-:W-:Y:S01]  /*2010*/  ISETP.GT.AND P0, PT, R7, 0x8, P0 ;  /* 0x000000080700780c */ /* 0x000fe20000704270 */
[----:B------:R-:W-:Y:S02]  /*2020*/  BSSY B0, `(.L_x_31) ;  /* 0x0000007000007945 */ /* 0x000fe40003800000 */
[----:B----4-:R-:W-:-:S04]  /*2030*/  FMUL R4, R3, R2 ;  /* 0x0000000203047220 */ /* 0x010fc80000400000 */
[----:B------:R-:W-:-:S05]  /*2040*/  FFMA R4, R29, R0, R4 ;  /* 0x000000001d047223 */ /* 0x000fca0000000004 */
[----:B------:R-:W-:-:S05]  /*2050*/  F2FP.BF16.F32.PACK_AB R4, RZ, R4 ;  /* 0x00000004ff04723e */ /* 0x000fca00000010ff */
[----:B------:R0:W-:Y:S01]  /*2060*/  @P3 STG.E.U16 desc[UR12][R10.64+0x12], R4 ;  /* 0x000012040a003986 */ /* 0x0001e2000c10150c */
[----:B------:R-:W-:Y:S05]  /*2070*/  @!P0 BRA `(.L_x_32) ;  /* 0x0000000000048947 */ /* 0x000fea0003800000 */
[----:B------:R4:W5:Y:S02]  /*2080*/  LDG.E.LTC128B.U16 R16, desc[UR12][R8.64+0x10] ;  /* 0x0000100c08107981 */ /* 0x000964000c1e1520 */
.L_x_32:
[----:B------:R-:W-:Y:S05]  /*2090*/  BSYNC B0 ;  /* 0x0000000000007941 */ /* 0x000fea0003800000 */
.L_x_31:
[----:B-----5:R-:W-:Y:S01]  /*20a0*/  IMAD.U32 R3, R16, 0x10000, RZ ;  /* 0x0001000010037824 */ /* 0x020fe200078e00ff */
[----:B------:R-:W-:Y:S01]  /*20b0*/  ISETP.GT.AND P1, PT, R7, 0x8, P1 ;  /* 0x000000080700780c */ /* 0x000fe20000f24270 */
[----:B------:R-:W-:Y:S02]  /*20c0*/  BSSY B0, `(.L_x_33) ;  /* 0x0000007000007945 */ /* 0x000fe40003800000 */
[----:B------:R-:W-:-:S04]  /*20d0*/  FMUL R3, R3, R2 ;  /* 0x0000000203037220 */ /* 0x000fc80000400000 */
[----:B------:R-:W-:-:S05]  /*20e0*/  FFMA R3, R30, R0, R3 ;  /* 0x000000001e037223 */ /* 0x000fca0000000003 */
[----:B------:R-:W-:-:S05]  /*20f0*/  F2FP.BF16.F32.PACK_AB R3, RZ, R3 ;  /* 0x00000003ff03723e */ /* 0x000fca00000010ff */
[----:B------:R0:W-:Y:S01]  /*2100*/  @P0 STG.E.U16 desc[UR12][R14.64+0x10], R3 ;  /* 0x000010030e000986 */ /* 0x0001e2000c10150c */
[----:B------:R-:W-:Y:S05]  /*2110*/  @!P1 BRA `(.L_x_34) ;  /* 0x0000000000049947 */ /* 0x000fea0003800000 */
[----:B------:R0:W5:Y:S02]  /*2120*/  LDG.E.LTC128B.U16 R16, desc[UR12][R8.64+0x12] ;  /* 0x0000120c08107981 */ /* 0x000164000c1e1520 */
.L_x_34:
[----:B------:R-:W-:Y:S05]  /*2130*/  BSYNC B0 ;  /* 0x0000000000007941 */ /* 0x000fea0003800000 */
.L_x_33:
[----:B0----5:R-:W-:Y:S01]  /*2140*/  IMAD.U32 R3, R16, 0x10000, RZ ;  /* 0x0001000010037824 */ /* 0x021fe200078e00ff */
        /* <DEDUP_REMOVED lines=9> */
.L_x_36:
[----:B------:R-:W-:Y:S05]  /*21e0*/  BSYNC B0 ;  /* 0x0000000000007941 */ /* 0x000fea0003800000 */
.L_x_35:
        /* <DEDUP_REMOVED lines=10> */
.L_x_38:
[----:B------:R-:W-:Y:S05]  /*2290*/  BSYNC B0 ;  /* 0x0000000000007941 */ /* 0x000fea0003800000 */
.L_x_37:
[----:B0----5:R-:W-:Y:S01]  /*22a0*/  IMAD.U32 R3, R16, 0x10000, RZ ;  /* 0x0001000010037824 */ /* 0x021fe200078e00ff */
        /* <DEDUP_REMOVED lines=8> */
.L_x_40:
[----:B------:R-:W-:Y:S05]  /*2330*/  BSYNC B0 ;  /* 0x0000000000007941 */ /* 0x000fea0003800000 */
.L_x_39:
        /* <DEDUP_REMOVED lines=9> */
.L_x_42:
[----:B------:R-:W-:Y:S05]  /*23d0*/  BSYNC B0 ;  /* 0x0000000000007941 */ /* 0x000fea0003800000 */
.L_x_41:
        /* <DEDUP_REMOVED lines=10> */
.L_x_44:
[----:B------:R-:W-:Y:S05]  /*2480*/  BSYNC B0 ;  /* 0x0000000000007941 */ /* 0x000fea0003800000 */
.L_x_43:
        /* <DEDUP_REMOVED lines=10> */
.L_x_46:
[----:B------:R-:W-:Y:S05]  /*2530*/  BSYNC B0 ;  /* 0x0000000000007941 */ /* 0x000fea0003800000 */
.L_x_45:
        /* <DEDUP_REMOVED lines=9> */
.L_x_48:
[----:B------:R-:W-:Y:S05]  /*25d0*/  BSYNC B0 ;  /* 0x0000000000007941 */ /* 0x000fea0003800000 */
.L_x_47:
        /* <DEDUP_REMOVED lines=9> */
.L_x_50:
[----:B------:R-:W-:Y:S05]  /*2670*/  BSYNC B0 ;  /* 0x0000000000007941 */ /* 0x000fea0003800000 */
.L_x_49:
        /* <DEDUP_REMOVED lines=10> */
.L_x_52:
[----:B------:R-:W-:Y:S05]  /*2720*/  BSYNC B0 ;  /* 0x0000000000007941 */ /* 0x000fea0003800000 */
.L_x_51:
        /* <DEDUP_REMOVED lines=10> */
.L_x_54:
[----:B------:R-:W-:Y:S05]  /*27d0*/  BSYNC B0 ;  /* 0x0000000000007941 */ /* 0x000fea0003800000 */
.L_x_53:
        /* <DEDUP_REMOVED lines=9> */
.L_x_56:
[----:B------:R-:W-:Y:S05]  /*2870*/  BSYNC B0 ;  /* 0x0000000000007941 */ /* 0x000fea0003800000 */
.L_x_55:
        /* <DEDUP_REMOVED lines=9> */
.L_x_58:
[----:B------:R-:W-:Y:S05]  /*2910*/  BSYNC B0 ;  /* 0x0000000000007941 */ /* 0x000fea0003800000 */
.L_x_57:
        /* <DEDUP_REMOVED lines=10> */
.L_x_60:
[----:B------:R-:W-:Y:S05]  /*29c0*/  BSYNC B0 ;  /* 0x0000000000007941 */ /* 0x000fea0003800000 */
.L_x_59:
        /* <DEDUP_REMOVED lines=10> */
.L_x_62:
[----:B------:R-:W-:Y:S05]  /*2a70*/  BSYNC B0 ;  /* 0x0000000000007941 */ /* 0x000fea0003800000 */
.L_x_61:
        /* <DEDUP_REMOVED lines=9> */
.L_x_64:
[----:B------:R-:W-:Y:S05]  /*2b10*/  BSYNC B0 ;  /* 0x0000000000007941 */ /* 0x000fea0003800000 */
.L_x_63:
        /* <DEDUP_REMOVED lines=9> */
.L_x_66:
[----:B------:R-:W-:Y:S05]  /*2bb0*/  BSYNC B0 ;  /* 0x0000000000007941 */ /* 0x000fea0003800000 */
.L_x_65:
        /* <DEDUP_REMOVED lines=10> */
.L_x_68:
[----:B------:R-:W-:Y:S05]  /*2c60*/  BSYNC B0 ;  /* 0x0000000000007941 */ /* 0x000fea0003800000 */
.L_x_67:
        /* <DEDUP_REMOVED lines=10> */
.L_x_70:
[----:B------:R-:W-:Y:S05]  /*2d10*/  BSYNC B0 ;  /* 0x0000000000007941 */ /* 0x000fea0003800000 */
.L_x_69:
        /* <DEDUP_REMOVED lines=9> */
.L_x_72:
[----:B------:R-:W-:Y:S05]  /*2db0*/  BSYNC B0 ;  /* 0x0000000000007941 */ /* 0x000fea0003800000 */
.L_x_71:
        /* <DEDUP_REMOVED lines=9> */
.L_x_74:
[----:B------:R-:W-:Y:S05]  /*2e50*/  BSYNC B0 ;  /* 0x0000000000007941 */ /* 0x000fea0003800000 */
.L_x_73:
        /* <DEDUP_REMOVED lines=10> */
.L_x_76:
[----:B------:R-:W-:Y:S05]  /*2f00*/  BSYNC B0 ;  /* 0x0000000000007941 */ /* 0x000fea0003800000 */
.L_x_75:
[----:B-----5:R-:W-:Y:S01]  /*2f10*/  IMAD.U32 R3, R16, 0x10000, RZ ;  /* 0x0001000010037824 */ /* 0x020fe200078e00ff */
[----:B------:R-:W-:Y:S01]  /*2f20*/  ISETP.GT.AND P1, PT, R5, 0x39, PT ;  /* 0x000000390500780c */ /* 0x000fe20003f24270 */
[----:B0-----:R-:W-:Y:S01]  /*2f30*/  @P2 IMAD.MOV.U32 R4, RZ, RZ, R10 ;  /* 0x000000ffff042224 */ /* 0x001fe200078e000a */
[----:B------:R-:W-:Y:S01]  /*2f40*/  BSSY B0, `(.L_x_77) ;  /* 0x0000009000007945 */ /* 0x000fe20003800000 */
[----:B------:R-:W-:Y:S01]  /*2f50*/  FMUL R3, R3, R2 ;  /* 0x0000000203037220 */ /* 0x000fe20000400000 */
[----:B------:R-:W-:Y:S01]  /*2f60*/  @P2 IMAD.MOV.U32 R5, RZ, RZ, R11 ;  /* 0x000000ffff052224 */ /* 0x000fe200078e000b */
[----:B------:R-:W-:Y:S02]  /*2f70*/  ISETP.GT.AND P3, PT, R7, RZ, P1 ;  /* 0x000000ff0700720c */ /* 0x000fe40000f64270 */
[----:B------:R-:W-:-:S05]  /*2f80*/  FFMA R3, R52, R0, R3 ;  /* 0x0000000034037223 */ /* 0x000fca0000000003 */
[----:B------:R-:W-:-:S05]  /*2f90*/  F2FP.BF16.F32.PACK_AB R3, RZ, R3 ;  /* 0x00000003ff03723e */ /* 0x000fca00000010ff */
[----:B------:R0:W-:Y:S01]  /*2fa0*/  @P2 STG.E.U16 desc[UR12][R4.64+0x70], R3 ;  /* 0x0000700304002986 */ /* 0x0001e2000c10150c */
[----:B------:R-:W-:Y:S05]  /*2fb0*/  @!P3 BRA `(.L_x_78) ;  /* 0x000000000004b947 */ /* 0x000fea0003800000 */
[----:B------:R0:W5:Y:S02]  /*2fc0*/  LDG.E.LTC128B.U16 R16, desc[UR12][R12.64+0x72] ;  /* 0x0000720c0c107981 */ /* 0x000164000c1e1520 */
.L_x_78:
[----:B------:R-:W-:Y:S05]  /*2fd0*/  BSYNC B0 ;  /* 0x0000000000007941 */ /* 0x000fea0003800000 */
.L_x_77:
        /* <DEDUP_REMOVED lines=9> */
.L_x_80:
[----:B------:R-:W-:Y:S05]  /*3070*/  BSYNC B0 ;  /* 0x0000000000007941 */ /* 0x000fea0003800000 */
.L_x_79:
[----:B-----5:R-:W-:Y:S01]  /*3080*/  IMAD.U32 R3, R16, 0x10000, RZ ;  /* 0x0001000010037824 */ /* 0x020fe200078e00ff */
[----:B------:R-:W-:Y:S01]  /*3090*/  ISETP.GT.AND P1, PT, R7, 0x8, P1 ;  /* 0x000000080700780c */ /* 0x000fe20000f24270 */
[----:B0-----:R-:W-:Y:S01]  /*30a0*/  @P0 IMAD.MOV.U32 R4, RZ, RZ, R14 ;  /* 0x000000ffff040224 */ /* 0x001fe200078e000e */
[----:B------:R-:W-:Y:S01]  /*30b0*/  BSSY B0, `(.L_x_81) ;  /* 0x0000008000007945 */ /* 0x000fe20003800000 */
[----:B------:R-:W-:Y:S01]  /*30c0*/  FMUL R3, R3, R2 ;  /* 0x0000000203037220 */ /* 0x000fe20000400000 */
[----:B------:R-:W-:-:S03]  /*30d0*/  @P0 IMAD.MOV.U32 R5, RZ, RZ, R15 ;  /* 0x000000ffff050224 */ /* 0x000fc600078e000f */
[----:B------:R-:W-:-:S05]  /*30e0*/  FFMA R3, R54, R0, R3 ;  /* 0x0000000036037223 */ /* 0x000fca0000000003 */
[----:B------:R-:W-:-:S05]  /*30f0*/  F2FP.BF16.F32.PACK_AB R3, RZ, R3 ;  /* 0x00000003ff03723e */ /* 0x000fca00000010ff */
[----:B------:R0:W-:Y:S01]  /*3100*/  @P0 STG.E.U16 desc[UR12][R4.64+0x70], R3 ;  /* 0x0000700304000986 */ /* 0x0001e2000c10150c */
[----:B------:R-:W-:Y:S05]  /*3110*/  @!P1 BRA `(.L_x_82) ;  /* 0x0000000000049947 */ /* 0x000fea0003800000 */
[----:B------:R0:W5:Y:S02]  /*3120*/  LDG.E.LTC128B.U16 R16, desc[UR12][R8.64+0x72] ;  /* 0x0000720c08107981 */ /* 0x000164000c1e1520 */
.L_x_82:
[----:B------:R-:W-:Y:S05]  /*3130*/  BSYNC B0 ;  /* 0x0000000000007941 */ /* 0x000fea0003800000 */
.L_x_81:
[----:B0----5:R-:W-:-:S04]  /*3140*/  IMAD.U32 R3, R16, 0x10000, RZ ;  /* 0x0001000010037824 */ /* 0x021fc800078e00ff */
[----:B------:R-:W-:-:S04]  /*3150*/  FMUL R2, R3, R2 ;  /* 0x0000000203027220 */ /* 0x000fc80000400000 */
[----:B------:R-:W-:Y:S01]  /*3160*/  FFMA R2, R55, R0, R2 ;  /* 0x0000000037027223 */ /* 0x000fe20000000002 */
[----:B------:R-:W-:Y:S06]  /*3170*/  @!P1 EXIT ;  /* 0x000000000000994d */ /* 0x000fec0003800000 */
[----:B------:R-:W-:-:S05]  /*3180*/  F2FP.BF16.F32.PACK_AB R2, RZ, R2 ;  /* 0x00000002ff02723e */ /* 0x000fca00000010ff */
[----:B------:R-:W-:Y:S01]  /*3190*/  STG.E.U16 desc[UR12][R14.64+0x72], R2 ;  /* 0x000072020e007986 */ /* 0x000fe2000c10150c */
[----:B------:R-:W-:Y:S05]  /*31a0*/  EXIT ;  /* 0x000000000000794d */ /* 0x000fea0003800000 */
.L_x_22:
[----:B------:R-:W-:Y:S01]  /*31b0*/  ISETP.GT.AND P3, PT, R5, 0x1, PT ;  /* 0x000000010500780c */ /* 0x000fe20003f64270 */
[----:B------:R-:W-:Y:S01]  /*31c0*/  ULDC.64 UR4, c[0x0][0x5c8] ;  /* 0x0001720000047ab9 */ /* 0x000fe20000000a00 */
[-C--:B------:R-:W-:Y:S01]  /*31d0*/  FMUL R24, R24, R0.reuse ;  /* 0x0000000018187220 */ /* 0x080fe20000400000 */
[-C--:B------:R-:W-:Y:S01]  /*31e0*/  FMUL R25, R25, R0.reuse ;  /* 0x0000000019197220 */ /* 0x080fe20000400000 */
[----:B------:R-:W-:Y:S01]  /*31f0*/  ISETP.GT.AND P1, PT, R7, RZ, P3 ;  /* 0x000000ff0700720c */ /* 0x000fe20001f24270 */
[-C--:B------:R-:W-:Y:S01]  /*3200*/  FMUL R26, R26, R0.reuse ;  /* 0x000000001a1a7220 */ /* 0x080fe20000400000 */
[----:B------:R-:W-:Y:S01]  /*3210*/  LEA R2, P4, R58, UR4, 0x1 ;  /* 0x000000043a027c11 */ /* 0x000fe2000f8808ff */
[----:B------:R-:W-:Y:S01]  /*3220*/  FMUL R27, R27, R0 ;  /* 0x000000001b1b7220 */ /* 0x000fe20000400000 */
[----:B------:R-:W-:Y:S01]  /*3230*/  F2FP.BF16.F32.PACK_AB R24, RZ, R24 ;  /* 0x00000018ff18723e */ /* 0x000fe200000010ff */
[-C--:B------:R-:W-:Y:S01]  /*3240*/  FMUL R28, R28, R0.reuse ;  /* 0x000000001c1c7220 */ /* 0x080fe20000400000 */
[----:B------:R-:W-:Y:S01]  /*3250*/  LEA.HI.X R3, R58, UR5, R13, 0x1, P4 ;  /* 0x000000053a037c11 */ /* 0x000fe2000a0f0c0d */
[-C--:B------:R-:W-:Y:S01]  /*3260*/  FMUL R29, R29, R0.reuse ;  /* 0x000000001d1d7220 */ /* 0x080fe20000400000 */
[----:B------:R-:W-:Y:S01]  /*3270*/  F2FP.BF16.F32.PACK_AB R25, RZ, R25 ;  /* 0x00000019ff19723e */ /* 0x000fe200000010ff */
[-C--:B------:R-:W-:Y:S01]  /*3280*/  FMUL R30, R30, R0.reuse ;  /* 0x000000001e1e7220 */ /* 0x080fe20000400000 */
[----:B------:R-:W-:Y:S01]  /*3290*/  SHF.L.U64.HI R11, R9, 0x1, R8 ;  /* 0x00000001090b7819 */ /* 0x000fe20000010208 */
[----:B------:R-:W-:Y:S01]  /*32a0*/  @P2 STG.E.U16 desc[UR12][R2.64], R24 ;  /* 0x0000001802002986 */ /* 0x000fe2000c10150c */
[----:B------:R-:W-:Y:S01]  /*32b0*/  ISETP.GT.AND P2, PT, R7, 0x8, P0 ;  /* 0x000000080700780c */ /* 0x000fe20000744270 */
[----:B------:R-:W-:Y:S01]  /*32c0*/  FMUL R31, R31, R0 ;  /* 0x000000001f1f7220 */ /* 0x000fe20000400000 */
[----:B------:R-:W-:Y:S01]  /*32d0*/  LEA R8, P5, R9, R2, 0x1 ;  /* 0x0000000209087211 */ /* 0x000fe200078a08ff */
[----:B------:R-:W-:Y:S01]  /*32e0*/  @P1 STG.E.U16 desc[UR12][R2.64+0x2], R25 ;  /* 0x0000021902001986 */ /* 0x000fe2000c10150c */
[----:B------:R-:W-:Y:S01]  /*32f0*/  ISETP.GT.AND P1, PT, R5, 0x8, PT ;  /* 0x000000080500780c */ /* 0x000fe20003f24270 */
[-C--:B------:R-:W-:Y:S01]  /*3300*/  FMUL R32, R32, R0.reuse ;  /* 0x0000000020207220 */ /* 0x080fe20000400000 */
[----:B------:R-:W-:Y:S01]  /*3310*/  ISETP.GT.AND P3, PT, R7, 0x8, P3 ;  /* 0x000000080700780c */ /* 0x000fe20001f64270 */
[----:B------:R-:W-:Y:S01]  /*3320*/  IMAD.X R9, R11, 0x1, R3, P5 ;  /* 0x000000010b097824 */ /* 0x000fe200028e0603 */
[----:B------:R-:W-:Y:S01]  /*3330*/  ISETP.GT.AND P0, PT, R5, 0x9, PT ;  /* 0x000000090500780c */ /* 0x000fe20003f04270 */
[-C--:B------:R-:W-:Y:S01]  /*3340*/  FMUL R33, R33, R0.reuse ;  /* 0x0000000021217220 */ /* 0x080fe20000400000 */
[C---:B------:R-:W-:Y:S01]  /*3350*/  ISETP.GT.AND P4, PT, R7.reuse, RZ, P1 ;  /* 0x000000ff0700720c */ /* 0x040fe20000f84270 */
[-C--:B------:R-:W-:Y:S01]  /*3360*/  FMUL R34, R34, R0.reuse ;  /* 0x0000000022227220 */ /* 0x080fe20000400000 */
[----:B------:R-:W-:Y:S01]  /*3370*/  ISETP.GT.AND P5, PT, R7, RZ, P0 ;  /* 0x000000ff0700720c */ /* 0x000fe200007a4270 */
[----:B------:R-:W-:Y:S01]  /*3380*/  FMUL R35, R35, R0 ;  /* 0x0000000023237220 */ /* 0x000fe20000400000 */
[----:B------:R-:W-:Y:S01]  /*3390*/  F2FP.BF16.F32.PACK_AB R26, RZ, R26 ;  /* 0x0000001aff1a723e */ /* 0x000fe200000010ff */
[-C--:B------:R-:W-:Y:S01]  /*33a0*/  FMUL R36, R36, R0.reuse ;  /* 0x0000000024247220 */ /* 0x080fe20000400000 */
[----:B------:R-:W-:Y:S01]  /*33b0*/  F2FP.BF16.F32.PACK_AB R27, RZ, R27 ;  /* 0x0000001bff1b723e */ /* 0x000fe200000010ff */
[----:B------:R-:W-:Y:S01]  /*33c0*/  FMUL R37, R37, R0 ;  /* 0x0000000025257220 */ /* 0x000fe20000400000 */
[----:B------:R-:W-:Y:S01]  /*33d0*/  F2FP.BF16.F32.PACK_AB R28, RZ, R28 ;  /* 0x0000001cff1c723e */ /* 0x000fe200000010ff */
[----:B------:R-:W-:Y:S01]  /*33e0*/  @P2 STG.E.U16 desc[UR12][R8.64], R26 ;  /* 0x0000001a08002986 */ /* 0x000fe2000c10150c */
[----:B------:R-:W-:Y:S01]  /*33f0*/  ISETP.GT.AND P1, PT, R7, 0x8, P1 ;  /* 0x000000080700780c */ /* 0x000fe20000f24270 */
[-C--:B------:R-:W-:Y:S01]  /*3400*/  FMUL R38, R38, R0.reuse ;  /* 0x0000000026267220 */ /* 0x080fe20000400000 */
[----:B------:R-:W-:Y:S01]  /*3410*/  F2FP.BF16.F32.PACK_AB R29, RZ, R29 ;  /* 0x0000001dff1d723e */ /* 0x000fe200000010ff */
[----:B------:R-:W-:Y:S01]  /*3420*/  @P3 STG.E.U16 desc[UR12][R8.64+0x2], R27 ;  /* 0x0000021b08003986 */ /* 0x000fe2000c10150c */
[----:B------:R-:W-:Y:S01]  /*3430*/  ISETP.GT.AND P3, PT, R5, 0x10, PT ;  /* 0x000000100500780c */ /* 0x000fe20003f64270 */
[-C--:B------:R-:W-:Y:S01]  /*3440*/  FMUL R39, R39, R0.reuse ;  /* 0x0000000027277220 */ /* 0x080fe20000400000 */
[----:B------:R-:W-:Y:S01]  /*3450*/  ISETP.GT.AND P2, PT, R7, 0x8, P0 ;  /* 0x000000080700780c */ /* 0x000fe20000744270 */
[----:B------:R-:W-:Y:S01]  /*3460*/  @P4 STG.E.U16 desc[UR12][R2.64+0x10], R28 ;  /* 0x0000101c02004986 */ /* 0x000fe2000c10150c */
[----:B------:R-:W-:Y:S01]  /*3470*/  ISETP.GT.AND P0, PT, R5, 0x11, PT ;  /* 0x000000110500780c */ /* 0x000fe20003f04270 */
[-C--:B------:R-:W-:Y:S01]  /*3480*/  FMUL R40, R40, R0.reuse ;  /* 0x0000000028287220 */ /* 0x080fe20000400000 */
[C---:B------:R-:W-:Y:S01]  /*3490*/  ISETP.GT.AND P4, PT, R7.reuse, RZ, P3 ;  /* 0x000000ff0700720c */ /* 0x040fe20001f84270 */
[----:B------:R-:W-:Y:S01]  /*34a0*/  @P5 STG.E.U16 desc[UR12][R2.64+0x12], R29 ;  /* 0x0000121d02005986 */ /* 0x000fe2000c10150c */
        /* <DEDUP_REMOVED lines=28> */
[C---:B------:R-:W-:Y:S01]  /*3670*/  ISETP.GT.AND P1, PT, R7.reuse, 0x8, P2 ;  /* 0x000000080700780c */ /* 0x040fe20001724270 */
[-C--:B------:R-:W-:Y:S01]  /*3680*/  FMUL R50, R50, R0.reuse ;  /* 0x0000000032327220 */ /* 0x080fe20000400000 */
[----:B------:R-:W-:Y:S01]  /*3690*/  F2FP.BF16.F32.PACK_AB R37, RZ, R37 ;  /* 0x00000025ff25723e */ /* 0x000fe200000010ff */
[----:B------:R-:W-:Y:S01]  /*36a0*/  @P0 STG.E.U16 desc[UR12][R8.64+0x22], R35 ;  /* 0x0000222308000986 */ /* 0x000fe2000c10150c */
[----:B------:R-:W-:Y:S01]  /*36b0*/  ISETP.GT.AND P2, PT, R7, 0x8, P3 ;  /* 0x000000080700780c */ /* 0x000fe20001f44270 */
[-C--:B------:R-:W-:Y:S01]  /*36c0*/  FMUL R51, R51, R0.reuse ;  /* 0x0000000033337220 */ /* 0x080fe20000400000 */
[C---:B------:R-:W-:Y:S01]  /*36d0*/  ISETP.GT.AND P3, PT, R5.reuse, 0x20, PT ;  /* 0x000000200500780c */ /* 0x040fe20003f64270 */
        /* <DEDUP_REMOVED lines=13> */
[----:B------:R-:W-:-:S02]  /*37b0*/  F2FP.BF16.F32.PACK_AB R41, RZ, R41 ;  /* 0x00000029ff29723e */ /* 0x000fc400000010ff */
[C---:B------:R-:W-:Y:S01]  /*37c0*/  ISETP.GT.AND P1, PT, R7.reuse, 0x8, P3 ;  /* 0x000000080700780c */ /* 0x040fe20001f24270 */
[----:B------:R-:W-:Y:S01]  /*37d0*/  @P2 STG.E.U16 desc[UR12][R8.64+0x32], R39 ;  /* 0x0000322708002986 */ /* 0x000fe2000c10150c */
[----:B------:R-:W-:Y:S02]  /*37e0*/  ISETP.GT.AND P0, PT, R7, 0x8, P0 ;  /* 0x000000080700780c */ /* 0x000fe40000704270 */
[----:B------:R-:W-:Y:S01]  /*37f0*/  F2FP.BF16.F32.PACK_AB R42, RZ, R42 ;  /* 0x0000002aff2a723e */ /* 0x000fe200000010ff */
[----:B------:R-:W-:Y:S01]  /*3800*/  @P4 STG.E.U16 desc[UR12][R2.64+0x40], R40 ;  /* 0x0000402802004986 */ /* 0x000fe2000c10150c */
[C---:B------:R-:W-:Y:S02]  /*3810*/  ISETP.GT.AND P4, PT, R5.reuse, 0x28, PT ;  /* 0x000000280500780c */ /* 0x040fe40003f84270 */
[----:B------:R-:W-:Y:S01]  /*3820*/  F2FP.BF16.F32.PACK_AB R43, RZ, R43 ;  /* 0x0000002bff2b723e */ /* 0x000fe200000010ff */
[----:B------:R-:W-:Y:S01]  /*3830*/  @P5 STG.E.U16 desc[UR12][R2.64+0x42], R41 ;  /* 0x0000422902005986 */ /* 0x000fe2000c10150c */
[----:B------:R-:W-:-:S02]  /*3840*/  ISETP.GT.AND P5, PT, R5, 0x29, PT ;  /* 0x000000290500780c */ /* 0x000fc40003fa4270 */
[C---:B------:R-:W-:Y:S01]  /*3850*/  ISETP.GT.AND P2, PT, R7.reuse, RZ, P4 ;  /* 0x000000ff0700720c */ /* 0x040fe20002744270 */
[----:B------:R-:W-:Y:S01]  /*3860*/  @P1 STG.E.U16 desc[UR12][R8.64+0x40], R42 ;  /* 0x0000402a08001986 */ /* 0x000fe2000c10150c */
[C---:B------:R-:W-:Y:S02]  /*3870*/  ISETP.GT.AND P6, PT, R7.reuse, RZ, P5 ;  /* 0x000000ff0700720c */ /* 0x040fe40002fc4270 */
[----:B------:R-:W-:Y:S01]  /*3880*/  F2FP.BF16.F32.PACK_AB R44, RZ, R44 ;  /* 0x0000002cff2c723e */ /* 0x000fe200000010ff */
[----:B------:R-:W-:Y:S01]  /*3890*/  @P0 STG.E.U16 desc[UR12][R8.64+0x42], R43 ;  /* 0x0000422b08000986 */ /* 0x000fe2000c10150c */
[----:B------:R-:W-:Y:S02]  /*38a0*/  ISETP.GT.AND P4, PT, R7, 0x8, P4 ;  /* 0x000000080700780c */ /* 0x000fe40002784270 */
[----:B------:R-:W-:Y:S02]  /*38b0*/  F2FP.BF16.F32.PACK_AB R45, RZ, R45 ;  /* 0x0000002dff2d723e */ /* 0x000fe400000010ff */
[----:B------:R-:W-:-:S02]  /*38c0*/  ISETP.GT.AND P3, PT, R5, 0x30, PT ;  /* 0x000000300500780c */ /* 0x000fc40003f64270 */
[C---:B------:R-:W-:Y:S01]  /*38d0*/  ISETP.GT.AND P1, PT, R5.reuse, 0x38, PT ;  /* 0x000000380500780c */ /* 0x040fe20003f24270 */
[----:B------:R-:W-:Y:S01]  /*38e0*/  @P2 STG.E.U16 desc[UR12][R2.64+0x50], R44 ;  /* 0x0000502c02002986 */ /* 0x000fe2000c10150c */
[C---:B------:R-:W-:Y:S02]  /*38f0*/  ISETP.GT.AND P2, PT, R5.reuse, 0x31, PT ;  /* 0x000000310500780c */ /* 0x040fe40003f44270 */
[----:B------:R-:W-:Y:S01]  /*3900*/  ISETP.GT.AND P0, PT, R5, 0x39, PT ;  /* 0x000000390500780c */ /* 0x000fe20003f04270 */
[----:B------:R-:W-:Y:S01]  /*3910*/  @P6 STG.E.U16 desc[UR12][R2.64+0x52], R45 ;  /* 0x0000522d02006986 */ /* 0x000fe2000c10150c */
[C---:B------:R-:W-:Y:S01]  /*3920*/  ISETP.GT.AND P6, PT, R7.reuse, 0x8, P5 ;  /* 0x000000080700780c */ /* 0x040fe20002fc4270 */
[----:B------:R-:W-:Y:S01]  /*3930*/  @P4 IMAD.MOV.U32 R4, RZ, RZ, R8 ;  /* 0x000000ffff044224 */ /* 0x000fe200078e0008 */
[----:B------:R-:W-:Y:S01]  /*3940*/  F2FP.BF16.F32.PACK_AB R46, RZ, R46 ;  /* 0x0000002eff2e723e */ /* 0x000fe200000010ff */
[----:B------:R-:W-:Y:S01]  /*3950*/  @P4 IMAD.MOV.U32 R5, RZ, RZ, R9 ;  /* 0x000000ffff054224 */ /* 0x000fe200078e0009 */
[----:B------:R-:W-:-:S02]  /*3960*/  ISETP.GT.AND P5, PT, R7, RZ, P3 ;  /* 0x000000ff0700720c */ /* 0x000fc40001fa4270 */
[C---:B------:R-:W-:Y:S02]  /*3970*/  ISETP.GT.AND P3, PT, R7.reuse, 0x8, P3 ;  /* 0x000000080700780c */ /* 0x040fe40001f64270 */
[----:B------:R0:W-:Y:S01]  /*3980*/  @P4 STG.E.U16 desc[UR12][R4.64+0x50], R46 ;  /* 0x0000502e04004986 */ /* 0x0001e2000c10150c */
[C---:B------:R-:W-:Y:S02]  /*3990*/  ISETP.GT.AND P4, PT, R7.reuse, RZ, P2 ;  /* 0x000000ff0700720c */ /* 0x040fe40001784270 */
[----:B------:R-:W-:Y:S02]  /*39a0*/  F2FP.BF16.F32.PACK_AB R47, RZ, R47 ;  /* 0x0000002fff2f723e */ /* 0x000fe400000010ff */
[----:B------:R-:W-:Y:S02]  /*39b0*/  F2FP.BF16.F32.PACK_AB R48, RZ, R48 ;  /* 0x00000030ff30723e */ /* 0x000fe400000010ff */
[----:B------:R-:W-:Y:S02]  /*39c0*/  ISETP.GT.AND P2, PT, R7, 0x8, P2 ;  /* 0x000000080700780c */ /* 0x000fe40001744270 */
[----:B------:R-:W-:-:S02]  /*39d0*/  F2FP.BF16.F32.PACK_AB R49, RZ, R49 ;  /* 0x00000031ff31723e */ /* 0x000fc400000010ff */
[----:B------:R-:W-:Y:S01]  /*39e0*/  F2FP.BF16.F32.PACK_AB R50, RZ, R50 ;  /* 0x00000032ff32723e */ /* 0x000fe200000010ff */
[----:B0-----:R-:W-:Y:S01]  /*39f0*/  @P6 IMAD.MOV.U32 R4, RZ, RZ, R8 ;  /* 0x000000ffff046224 */ /* 0x001fe200078e0008 */
[----:B------:R-:W-:Y:S01]  /*3a00*/  F2FP.BF16.F32.PACK_AB R51, RZ, R51 ;  /* 0x00000033ff33723e */ /* 0x000fe200000010ff */
[----:B------:R-:W-:Y:S01]  /*3a10*/  @P6 IMAD.MOV.U32 R5, RZ, RZ, R9 ;  /* 0x000000ffff056224 */ /* 0x000fe200078e0009 */
[----:B------:R-:W-:Y:S02]  /*3a20*/  F2FP.BF16.F32.PACK_AB R52, RZ, R52 ;  /* 0x00000034ff34723e */ /* 0x000fe400000010ff */
[----:B------:R-:W-:Y:S02]  /*3a30*/  F2FP.BF16.F32.PACK_AB R53, RZ, R53 ;  /* 0x00000035ff35723e */ /* 0x000fe400000010ff */
[----:B------:R0:W-:Y:S01]  /*3a40*/  @P6 STG.E.U16 desc[UR12][R4.64+0x52], R47 ;  /* 0x0000522f04006986 */ /* 0x0001e2000c10150c */
[C---:B------:R-:W-:Y:S02]  /*3a50*/  ISETP.GT.AND P6, PT, R7.reuse, RZ, P0 ;  /* 0x000000ff0700720c */ /* 0x040fe400007c4270 */
[C---:B------:R-:W-:Y:S01]  /*3a60*/  ISETP.GT.AND P0, PT, R7.reuse, 0x8, P0 ;  /* 0x000000080700780c */ /* 0x040fe20000704270 */
[----:B------:R-:W-:Y:S01]  /*3a70*/  @P5 STG.E.U16 desc[UR12][R2.64+0x60], R48 ;  /* 0x0000603002005986 */ /* 0x000fe2000c10150c */
[----:B------:R-:W-:-:S02]  /*3a80*/  ISETP.GT.AND P5, PT, R7, RZ, P1 ;  /* 0x000000ff0700720c */ /* 0x000fc40000fa4270 */
[----:B------:R-:W-:Y:S01]  /*3a90*/  ISETP.GT.AND P1, PT, R7, 0x8, P1 ;  /* 0x000000080700780c */ /* 0x000fe20000f24270 */
[----:B------:R-:W-:Y:S01]  /*3aa0*/  @P4 STG.E.U16 desc[UR12][R2.64+0x62], R49 ;  /* 0x0000623102004986 */ /* 0x000fe2000c10150c */
[----:B------:R-:W-:Y:S01]  /*3ab0*/  F2FP.BF16.F32.PACK_AB R54, RZ, R54 ;  /* 0x00000036ff36723e */ /* 0x000fe200000010ff */
[----:B0-----:R-:W-:Y:S02]  /*3ac0*/  @P3 IMAD.MOV.U32 R4, RZ, RZ, R8 ;  /* 0x000000ffff043224 */ /* 0x001fe400078e0008 */
[----:B------:R-:W-:-:S05]  /*3ad0*/  @P3 IMAD.MOV.U32 R5, RZ, RZ, R9 ;  /* 0x000000ffff053224 */ /* 0x000fca00078e0009 */
[----:B------:R0:W-:Y:S02]  /*3ae0*/  @P3 STG.E.U16 desc[UR12][R4.64+0x60], R50 ;  /* 0x0000603204003986 */ /* 0x0001e4000c10150c */
[----:B0-----:R-:W-:Y:S02]  /*3af0*/  @P2 IMAD.MOV.U32 R4, RZ, RZ, R8 ;  /* 0x000000ffff042224 */ /* 0x001fe400078e0008 */
[----:B------:R-:W-:-:S05]  /*3b00*/  @P2 IMAD.MOV.U32 R5, RZ, RZ, R9 ;  /* 0x000000ffff052224 */ /* 0x000fca00078e0009 */
[----:B------:R-:W-:Y:S04]  /*3b10*/  @P2 STG.E.U16 desc[UR12][R4.64+0x62], R51 ;  /* 0x0000623304002986 */ /* 0x000fe8000c10150c */
[----:B------:R-:W-:Y:S04]  /*3b20*/  @P5 STG.E.U16 desc[UR12][R2.64+0x70], R52 ;  /* 0x0000703402005986 */ /* 0x000fe8000c10150c */
[----:B------:R0:W-:Y:S02]  /*3b30*/  @P6 STG.E.U16 desc[UR12][R2.64+0x72], R53 ;  /* 0x0000723502006986 */ /* 0x0001e4000c10150c */
[----:B0-----:R-:W-:-:S02]  /*3b40*/  @P1 IMAD.MOV.U32 R2, RZ, RZ, R8 ;  /* 0x000000ffff021224 */ /* 0x001fc400078e0008 */
[----:B------:R-:W-:-:S05]  /*3b50*/  @P1 IMAD.MOV.U32 R3, RZ, RZ, R9 ;  /* 0x000000ffff031224 */ /* 0x000fca00078e0009 */
[----:B------:R0:W-:Y:S01]  /*3b60*/  @P1 STG.E.U16 desc[UR12][R2.64+0x70], R54 ;  /* 0x0000703602001986 */ /* 0x0001e2000c10150c */
[----:B------:R-:W-:Y:S05]  /*3b70*/  @!P0 EXIT ;  /* 0x000000000000894d */ /* 0x000fea0003800000 */
[----:B------:R-:W-:-:S05]  /*3b80*/  F2FP.BF16.F32.PACK_AB R0, RZ, R0 ;  /* 0x00000000ff00723e */ /* 0x000fca00000010ff */
[----:B------:R-:W-:Y:S01]  /*3b90*/  STG.E.U16 desc[UR12][R8.64+0x72], R0 ;  /* 0x0000720008007986 */ /* 0x000fe2000c10150c */
[----:B------:R-:W-:Y:S05]  /*3ba0*/  EXIT ;  /* 0x000000000000794d */ /* 0x000fea0003800000 */
.L_x_10:
[----:B------:R-:W-:-:S13]  /*3bb0*/  ISETP.NE.AND P0, PT, R9, RZ, PT ;  /* 0x000000ff0900720c */ /* 0x000fda0003f05270 */
[----:B------:R-:W-:Y:S05]  /*3bc0*/  @P0 EXIT ;  /* 0x000000000000094d */ /* 0x000fea0003800000 */
[----:B------:R-:W-:Y:S01]  /*3bd0*/  ELECT P0, URZ, PT ;  /* 0x00000000003f782f */ /* 0x000fe20003800000 */
[----:B------:R-:W-:-:S12]  /*3be0*/  BSSY B0, `(.L_x_83) ;  /* 0x000005c000007945 */ /* 0x000fd80003800000 */
[----:B------:R-:W-:Y:S05]  /*3bf0*/  @!P0 BRA `(.L_x_84) ;  /* 0x0000000400688947 */ /* 0x000fea0003800000 */
[----:B------:R-:W-:Y:S02]  /*3c00*/  ISETP.GE.AND P0, PT, R15, 0x1, PT ;  /* 0x000000010f00780c */ /* 0x000fe40003f06270 */
[----:B-----5:R-:W-:-:S04]  /*3c10*/  SHF.R.S32.HI R0, RZ, 0x1f, R5 ;  /* 0x0000001fff007819 */ /* 0x020fc80000011405 */
[----:B------:R-:W-:-:S07]  /*3c20*/  LEA.HI R0, R0, R5, RZ, 0x7 ;  /* 0x0000000500007211 */ /* 0x000fce00078f38ff */
[----:B------:R-:W-:Y:S05]  /*3c30*/  @!P0 BRA `(.L_x_84) ;  /* 0x0000000400588947 */ /* 0x000fea0003800000 */
[----:B------:R-:W0:Y:S01]  /*3c40*/  S2R R10, SR_CTAID.X ;  /* 0x00000000000a7919 */ /* 0x000e220000002500 */
[----:B------:R-:W1:Y:S01]  /*3c50*/  LDC.64 R8, c[0x0][0x4d8] ;  /* 0x00013600ff087b82 */ /* 0x000e620000000a00 */
[----:B------:R-:W-:Y:S01]  /*3c60*/  LOP3.LUT R0, R0, 0xffffff80, RZ, 0xc0, !PT ;  /* 0xffffff8000007812 */ /* 0x000fe200078ec0ff */
[----:B------:R-:W-:Y:S01]  /*3c70*/  ULDC.64 UR4, c[0x0][0x4b0] ;  /* 0x00012c0000047ab9 */ /* 0x000fe20000000a00 */
[----:B------:R-:W-:Y:S01]  /*3c80*/  LOP3.LUT P0, RZ, R5, 0x1f, RZ, 0xc0, !PT ;  /* 0x0000001f05ff7812 */ /* 0x000fe2000780c0ff */
[----:B------:R-:W-:Y:S01]  /*3c90*/  IMAD.SHL.U32 R6, R6, 0x40, RZ ;  /* 0x0000004006067824 */ /* 0x000fe200078e00ff */
[----:B------:R-:W-:Y:S01]  /*3ca0*/  LOP3.LUT R12, R3, 0x2, RZ, 0xfc, !PT ;  /* 0x00000002030c7812 */ /* 0x000fe200078efcff */
[----:B------:R-:W-:Y:S02]  /*3cb0*/  IMAD.IADD R0, R5, 0x1, -R0 ;  /* 0x0000000105007824 */ /* 0x000fe400078e0a00 */
[----:B------:R-:W-:Y:S02]  /*3cc0*/  VIADD R14, R7, 0x1 ;  /* 0x00000001070e7836 */ /* 0x000fe40000000000 */
[----:B------:R-:W-:Y:S01]  /*3cd0*/  IMAD.MOV.U32 R13, RZ, RZ, RZ ;  /* 0x000000ffff0d7224 */ /* 0x000fe200078e00ff */
[C---:B------:R-:W-:Y:S01]  /*3ce0*/  ISETP.NE.AND P2, PT, R0.reuse, RZ, PT ;  /* 0x000000ff0000720c */ /* 0x040fe20003f45270 */
[----:B------:R-:W-:Y:S01]  /*3cf0*/  IMAD.MOV.U32 R2, RZ, RZ, RZ ;  /* 0x000000ffff027224 */ /* 0x000fe200078e00ff */
[----:B------:R-:W-:Y:S01]  /*3d00*/  ISETP.NE.OR P0, PT, R0, RZ, !P0 ;  /* 0x000000ff0000720c */ /* 0x000fe20004705670 */
[----:B------:R-:W-:-:S02]  /*3d10*/  IMAD.MOV.U32 R0, RZ, RZ, 0x1 ;  /* 0x00000001ff007424 */ /* 0x000fc400078e00ff */
[----:B-1----:R-:W-:Y:S02]  /*3d20*/  IMAD R8, R23, UR4, R8 ;  /* 0x0000000417087c24 */ /* 0x002fe4000f8e0208 */
[----:B------:R-:W-:Y:S02]  /*3d30*/  IMAD R9, R4, UR5, R9 ;  /* 0x0000000504097c24 */ /* 0x000fe4000f8e0209 */
[----:B0-----:R-:W-:-:S07]  /*3d40*/  IMAD.SHL.U32 R10, R10, 0x40, RZ ;  /* 0x000000400a0a7824 */ /* 0x001fce00078e00ff */
.L_x_88:
[----:B------:R-:W0:Y:S01]  /*3d50*/  S2R R5, SR_CgaCtaId ;  /* 0x0000000000057919 */ /* 0x000e220000008800 */
[----:B------:R-:W-:-:S04]  /*3d60*/  MOV R4, 0x400 ;  /* 0x0000040000047802 */ /* 0x000fc80000000f00 */
[----:B0-----:R-:W-:Y:S02]  /*3d70*/  LEA R11, R5, R4, 0x18 ;  /* 0x00000004050b7211 */ /* 0x001fe400078ec0ff */
[----:B------:R-:W-:-:S03]  /*3d80*/  SHF.L.U32 R4, R0, 0x1f, RZ ;  /* 0x0000001f00047819 */ /* 0x000fc600000006ff */
[----:B------:R-:W-:-:S07]  /*3d90*/  IMAD R5, R2, 0x8, R11 ;  /* 0x0000000802057824 */ /* 0x000fce00078e020b */
.L_x_85:
[----:B0-----:R0:W1:Y:S02]  /*3da0*/  SYNCS.PHASECHK.TRANS64.TRYWAIT P1, [R5+URZ+0x38070], R4 ;  /* 0x03807004050075a7 */ /* 0x001064000802017f */
[----:B-1----:R-:W-:Y:S05]  /*3db0*/  @!P1 NANOSLEEP.SYNCS 0x989680 ;  /* 0x009896800000995d */ /* 0x002fea0003900000 */
[----:B------:R-:W1:Y:S02]  /*3dc0*/  @!P1 SYNCS.PHASECHK.TRANS64 P1, [R5+URZ+0x38070], R4 ;  /* 0x03807004050095a7 */ /* 0x000e64000802007f */
[----:B-1----:R-:W-:Y:S05]  /*3dd0*/  @!P1 BRA `(.L_x_85) ;  /* 0xfffffffc00f09947 */ /* 0x002fea000383ffff */
[----:B0-----:R-:W0:Y:S02]  /*3de0*/  @!P2 LDC R4, c[0x0][0x500] ;  /* 0x00014000ff04ab82 */ /* 0x001e240000000800 */
[----:B0-----:R0:W-:Y:S02]  /*3df0*/  @!P2 SYNCS.ARRIVE.TRANS64 RZ, [R5+URZ+0x38000], R4 ;  /* 0x0380000405ffa9a7 */ /* 0x0011e4000800003f */
[----:B0-----:R-:W-:-:S04]  /*3e00*/  PRMT R4, R12, 0x9910, RZ ;  /* 0x000099100c047816 */ /* 0x001fc800000000ff */
[----:B------:R-:W-:-:S13]  /*3e10*/  ISETP.NE.AND P1, PT, R4, 0x2, PT ;  /* 0x000000020400780c */ /* 0x000fda0003f25270 */
[----:B------:R-:W-:Y:S05]  /*3e20*/  @P1 BRA `(.L_x_86) ;  /* 0x0000000000041947 */ /* 0x000fea0003800000 */
[----:B------:R-:W-:Y:S01]  /*3e30*/  BPT.TRAP 0x1 ;  /* 0x000000040000795c */ /* 0x000fe20000300000 */
.L_x_86:
[----:B------:R-:W-:Y:S05]  /*3e40*/  @P0 BRA `(.L_x_87) ;  /* 0x0000000000040947 */ /* 0x000fea0003800000 */
[----:B------:R-:W-:Y:S01]  /*3e50*/  BPT.TRAP 0x1 ;  /* 0x000000040000795c */ /* 0x000fe20000300000 */
.L_x_87:
[----:B------:R-:W-:Y:S01]  /*3e60*/  ULDC UR6, c[0x0][0x48c] ;  /* 0x0001230000067ab9 */ /* 0x000fe20000000800 */
[----:B------:R-:W-:Y:S01]  /*3e70*/  R2UR UR11, R13 ;  /* 0x000000000d0b72ca */ /* 0x000fe200000e0000 */
[----:B------:R-:W-:Y:S01]  /*3e80*/  UISETP.NE.AND UP1, UPT, UR6, 0x1, UPT ;  /* 0x000000010600788c */ /* 0x000fe2000bf25270 */
[----:B------:R-:W-:Y:S01]  /*3e90*/  R2UR UR15, R11 ;  /* 0x000000000b0f72ca */ /* 0x000fe200000e0000 */
[----:B------:R-:W-:Y:S01]  /*3ea0*/  ULDC UR12, c[0x0][0x498] ;  /* 0x00012600000c7ab9 */ /* 0x000fe20000000800 */
[----:B------:R-:W-:Y:S01]  /*3eb0*/  R2UR UR18, R5 ;  /* 0x00000000051272ca */ /* 0x000fe200000e0000 */
[----:B------:R-:W-:Y:S01]  /*3ec0*/  UISETP.NE.AND UP0, UPT, UR12, 0x1, UPT ;  /* 0x000000010c00788c */ /* 0x000fe2000bf05270 */
[----:B------:R-:W-:Y:S01]  /*3ed0*/  R2UR UR13, R2 ;  /* 0x00000000020d72ca */ /* 0x000fe200000e0000 */
[----:B------:R-:W-:Y:S01]  /*3ee0*/  UIADD3 UR10, -UR6, URZ, URZ ;  /* 0x0000003f060a7290 */ /* 0x000fe2000fffe13f */
[C---:B------:R-:W-:Y:S01]  /*3ef0*/  R2UR UR7, R13.reuse ;  /* 0x000000000d0772ca */ /* 0x040fe200000e0000 */
[----:B------:R-:W-:Y:S01]  /*3f00*/  VIADD R14, R14, 0xffffffff ;  /* 0xffffffff0e0e7836 */ /* 0x000fe20000000000 */
[----:B------:R-:W-:Y:S01]  /*3f10*/  PRMT R4, R8, 0x40, R9 ;  /* 0x0000004008047816 */ /* 0x000fe20000000009 */
[----:B------:R-:W-:Y:S01]  /*3f20*/  ULDC.64 UR22, c[0x0][0x198] ;  /* 0x0000660000167ab9 */ /* 0x000fe20000000a00 */
[----:B------:R-:W-:Y:S01]  /*3f30*/  @UP1 ULDC.64 UR8, c[0x0][0x490] ;  /* 0x0001240000081ab9 */ /* 0x000fe20000000a00 */
[----:B------:R-:W-:Y:S01]  /*3f40*/  ULDC.64 UR16, c[0x0][0x4b8] ;  /* 0x00012e0000107ab9 */ /* 0x000fe20000000a00 */
[----:B------:R-:W-:Y:S01]  /*3f50*/  UIMAD.WIDE.U32 UR4, UR11, UR8, URZ ;  /* 0x000000080b0472a5 */ /* 0x000fe2000f8e003f */
[----:B------:R-:W-:Y:S01]  /*3f60*/  ISETP.GT.AND P3, PT, R14, 0x1, PT ;  /* 0x000000010e00780c */ /* 0x000fe20003f64270 */
[----:B------:R-:W-:Y:S01]  /*3f70*/  @UP0 ULDC UR6, c[0x0][0x4a0] ;  /* 0x0001280000060ab9 */ /* 0x000fe20000000800 */
[----:B------:R-:W-:Y:S01]  /*3f80*/  @UP0 ULDC UR8, c[0x0][0x49c] ;  /* 0x0001270000080ab9 */ /* 0x000fe20000000800 */
[----:B------:R-:W-:Y:S01]  /*3f90*/  @UP1 USHF.R.U32.HI UR11, URZ, UR9, UR5 ;  /* 0x000000093f0b1299 */ /* 0x000fe20008011605 */
[----:B------:R-:W-:Y:S01]  /*3fa0*/  VIADD R2, R2, 0x1 ;  /* 0x0000000102027836 */ /* 0x000fe20000000000 */
[----:B------:R-:W-:Y:S01]  /*3fb0*/  ULEA UR4, UR13, UR15, 0xd ;  /* 0x0000000f0d047291 */ /* 0x000fe2000f8e683f */
[----:B------:R-:W-:Y:S01]  /*3fc0*/  VIADD R13, R13, 0x40 ;  /* 0x000000400d0d7836 */ /* 0x000fe20000000000 */
[----:B------:R-:W-:-:S02]  /*3fd0*/  UIMAD.WIDE.U32 UR8, UR11, UR8, URZ ;  /* 0x000000080b0872a5 */ /* 0x000fc4000f8e003f */
[----:B------:R-:W-:Y:S01]  /*3fe0*/  UIADD3 UR5, UR18, 0x38000, URZ ;  /* 0x0003800012057890 */ /* 0x000fe2000fffe03f */
[----:B------:R-:W-:Y:S01]  /*3ff0*/  R2UR UR18, R4 ;  /* 0x00000000041272ca */ /* 0x000fe200000e0000 */
[----:B------:R-:W-:Y:S01]  /*4000*/  UMOV UR13, UR11 ;  /* 0x0000000b000d7c82 */ /* 0x000fe20008000000 */
[----:B------:R-:W-:Y:S01]  /*4010*/  @UP0 USHF.R.U32.HI UR13, URZ, UR6, UR9 ;  /* 0x000000063f0d0299 */ /* 0x000fe20008011609 */
[----:B------:R-:W-:Y:S01]  /*4020*/  R2UR UR6, R10 ;  /* 0x000000000a0672ca */ /* 0x000fe200000e0000 */
[----:B------:R-:W-:Y:S01]  /*4030*/  UIADD3 UR14, UP1, UR22, 0xf0, URZ ;  /* 0x000000f0160e7890 */ /* 0x000fe2000ff3e03f */
[----:B------:R-:W-:Y:S01]  /*4040*/  ISETP.NE.AND P1, PT, R2, 0xe, PT ;  /* 0x0000000e0200780c */ /* 0x000fe20003f25270 */
[----:B------:R-:W-:Y:S02]  /*4050*/  UIADD3 UR8, -UR13, URZ, URZ ;  /* 0x0000003f0d087290 */ /* 0x000fe4000fffe13f */
[----:B------:R-:W-:Y:S01]  /*4060*/  UIMAD UR9, UR11, UR10, UR7 ;  /* 0x0000000a0b0972a4 */ /* 0x000fe2000f8e0207 */
[----:B------:R-:W-:Y:S01]  /*4070*/  R2UR UR10, R6 ;  /* 0x00000000060a72ca */ /* 0x000fe200000e0000 */
[----:B------:R-:W-:Y:S01]  /*4080*/  UIADD3 UR22, UP2, UR22, 0x1f0, URZ ;  /* 0x000001f016167890 */ /* 0x000fe2000ff5e03f */
[----:B------:R-:W-:Y:S01]  /*4090*/  SEL R5, RZ, 0x1, P1 ;  /* 0x00000001ff057807 */ /* 0x000fe20000800000 */
[----:B------:R-:W-:Y:S01]  /*40a0*/  UIMAD UR12, UR12, UR8, UR11 ;  /* 0x000000080c0c72a4 */ /* 0x000fe2000f8e020b */
[----:B------:R-:W-:Y:S01]  /*40b0*/  SEL R2, R2, RZ, P1 ;  /* 0x000000ff02027207 */ /* 0x000fe20000800000 */
[----:B------:R-:W-:Y:S01]  /*40c0*/  ULDC.64 UR20, c[0x0][0x4d0] ;  /* 0x0001340000147ab9 */ /* 0x000fe20000000a00 */
[----:B------:R-:W-:Y:S01]  /*40d0*/  UIADD3.X UR15, URZ, UR23, URZ, UP1, !UPT ;  /* 0x000000173f0f7290 */ /* 0x000fe20008ffe43f */
[----:B------:R-:W-:Y:S01]  /*40e0*/  LOP3.LUT R0, R0, R5, RZ, 0x3c, !PT ;  /* 0x0000000500007212 */ /* 0x000fe200078e3cff */
[----:B------:R-:W-:-:S02]  /*40f0*/  UIADD3 UR8, UR4, 0x1c000, URZ ;  /* 0x0001c00004087890 */ /* 0x000fc4000fffe03f */
[----:B------:R-:W-:Y:S02]  /*4100*/  UIMAD UR11, UR9, UR16, UR20 ;  /* 0x00000010090b72a4 */ /* 0x000fe4000f8e0214 */
[----:B------:R-:W-:Y:S02]  /*4110*/  UIMAD UR12, UR12, UR17, UR21 ;  /* 0x000000110c0c72a4 */ /* 0x000fe4000f8e0215 */
[----:B------:R-:W-:Y:S02]  /*4120*/  UIADD3.X UR23, URZ, UR23, URZ, UP2, !UPT ;  /* 0x000000173f177290 */ /* 0x000fe400097fe43f */
[----:B------:R-:W-:Y:S01]  /*4130*/  UPRMT UR18, UR18, 0x5410, URZ ;  /* 0x0000541012127896 */ /* 0x000fe2000800003f */
[----:B------:R-:W-:Y:S01]  /*4140*/  UMOV UR16, 0x0 ;  /* 0x0000000000107882 */ /* 0x000fe20000000000 */
[----:B------:R-:W-:Y:S01]  /*4150*/  UMOV UR17, 0x10000000 ;  /* 0x1000000000117882 */ /* 0x000fe20000000000 */
[----:B------:R-:W-:Y:S01]  /*4160*/  UMOV UR9, UR5 ;  /* 0x0000000500097c82 */ /* 0x000fe20008000000 */
[----:B------:R0:W-:Y:S05]  /*4170*/  UTMALDG.2D [UR4], [UR14], desc[UR16] ;  /* 0x000010040e0075b4 */ /* 0x0001ea0008009000 */
[----:B------:R0:W-:Y:S02]  /*4180*/  UTMALDG.4D.IM2COL [UR8], [UR22], UR18 ;  /* 0x00000008160073b4 */ /* 0x0001e40008058012 */
[----:B0-----:R-:W-:Y:S05]  /*4190*/  @P3 BRA `(.L_x_88) ;  /* 0xfffffff800ec3947 */ /* 0x001fea000383ffff */
.L_x_84:
[----:B------:R-:W-:Y:S05]  /*41a0*/  BSYNC B0 ;  /* 0x0000000000007941 */ /* 0x000fea0003800000 */
.L_x_83:
[----:B------:R-:W-:Y:S01]  /*41b0*/  ISETP.GE.U32.AND P0, PT, R7, 0xe, PT ;  /* 0x0000000e0700780c */ /* 0x000fe20003f06070 */
[----:B------:R-:W-:-:S12]  /*41c0*/  IMAD.MOV.U32 R4, RZ, RZ, 0x1 ;  /* 0x00000001ff047424 */ /* 0x000fd800078e00ff */
[----:B------:R-:W-:Y:S05]  /*41d0*/  @!P0 BRA `(.L_x_89) ;  /* 0x00000000001c8947 */ /* 0x000fea0003800000 */
[----:B------:R-:W-:-:S05]  /*41e0*/  SHF.R.U32.HI R4, RZ, 0x1, R7 ;  /* 0x00000001ff047819 */ /* 0x000fca0000011607 */
[----:B------:R-:W-:-:S05]  /*41f0*/  IMAD.WIDE.U32 R4, R4, -0x6db6db6d, RZ ;  /* 0x9249249304047825 */ /* 0x000fca00078e00ff */
[----:B-----5:R-:W-:-:S04]  /*4200*/  SHF.R.U32.HI R0, RZ, 0x2, R5 ;  /* 0x00000002ff007819 */ /* 0x020fc80000011605 */
[----:B------:R-:W-:-:S04]  /*4210*/  LOP3.LUT R0, R0, 0x1, RZ, 0xc0, !PT ;  /* 0x0000000100007812 */ /* 0x000fc800078ec0ff */
[----:B------:R-:W-:-:S04]  /*4220*/  ISETP.NE.U32.AND P0, PT, R0, 0x1, PT ;  /* 0x000000010000780c */ /* 0x000fc80003f05070 */
[----:B------:R-:W-:-:S04]  /*4230*/  ISETP.NE.U32.AND.EX P0, PT, RZ, RZ, PT, P0 ;  /* 0x000000ffff00720c */ /* 0x000fc80003f05100 */
[----:B------:R-:W-:-:S09]  /*4240*/  SEL R4, RZ, 0x1, !P0 ;  /* 0x00000001ff047807 */ /* 0x000fd20004000000 */
.L_x_89:
[----:B------:R-:W-:Y:S05]  /*4250*/  WARPSYNC.ALL ;  /* 0x0000000000007948 */ /* 0x000fea0003800000 */
[----:B------:R-:W-:-:S13]  /*4260*/  ELECT P0, URZ, PT ;  /* 0x00000000003f782f */ /* 0x000fda0003800000 */
[----:B------:R-:W-:Y:S05]  /*4270*/  @!P0 EXIT ;  /* 0x000000000000894d */ /* 0x000fea0003800000 */
[----:B------:R-:W-:-:S04]  /*4280*/  LOP3.LUT R3, R3, 0x2, RZ, 0xfc, !PT ;  /* 0x0000000203037812 */ /* 0x000fc800078efcff */
[----:B------:R-:W-:-:S13]  /*4290*/  ISETP.NE.AND P0, PT, R3, 0x3, PT ;  /* 0x000000030300780c */ /* 0x000fda0003f05270 */
[----:B------:R-:W-:Y:S05]  /*42a0*/  @!P0 BRA `(.L_x_90) ;  /* 0x0000000000048947 */ /* 0x000fea0003800000 */
[----:B------:R-:W-:Y:S01]  /*42b0*/  BPT.TRAP 0x1 ;  /* 0x000000040000795c */ /* 0x000fe20000300000 */
.L_x_90:
[----:B------:R-:W0:Y:S01]  /*42c0*/  S2R R5, SR_CgaCtaId ;  /* 0x0000000000057919 */ /* 0x000e220000008800 */
[----:B-----5:R-:W-:Y:S02]  /*42d0*/  SHF.R.U32.HI R2, RZ, 0x1, R7 ;  /* 0x00000001ff027819 */ /* 0x020fe40000011607 */
[----:B------:R-:W-:-:S03]  /*42e0*/  MOV R0, 0x400 ;  /* 0x0000040000007802 */ /* 0x000fc60000000f00 */
[----:B------:R-:W-:-:S05]  /*42f0*/  IMAD.WIDE.U32 R2, R2, -0x6db6db6d, RZ ;  /* 0x9249249302027825 */ /* 0x000fca00078e00ff */
[----:B------:R-:W-:Y:S02]  /*4300*/  SHF.R.U32.HI R2, RZ, 0x2, R3 ;  /* 0x00000002ff027819 */ /* 0x000fe40000011603 */
[----:B------:R-:W-:-:S03]  /*4310*/  SHF.L.U32 R3, R4, 0x1f, RZ ;  /* 0x0000001f04037819 */ /* 0x000fc600000006ff */
[----:B------:R-:W-:Y:S01]  /*4320*/  IMAD R7, R2, -0xe, R7 ;  /* 0xfffffff202077824 */ /* 0x000fe200078e0207 */
[----:B0-----:R-:W-:-:S05]  /*4330*/  LEA R0, R5, R0, 0x18 ;  /* 0x0000000005007211 */ /* 0x001fca00078ec0ff */
[----:B------:R-:W-:-:S04]  /*4340*/  VIADD R0, R0, 0x38070 ;  /* 0x0003807000007836 */ /* 0x000fc80000000000 */
[----:B------:R-:W-:-:S07]  /*4350*/  IMAD R2, R7, 0x8, R0 ;  /* 0x0000000807027824 */ /* 0x000fce00078e0200 */
.L_x_91:
[----:B0-----:R0:W1:Y:S02]  /*4360*/  SYNCS.PHASECHK.TRANS64.TRYWAIT P0, [R2+URZ], R3 ;  /* 0x00000003020075a7 */ /* 0x001064000800017f */
[----:B-1----:R-:W-:Y:S05]  /*4370*/  @!P0 NANOSLEEP.SYNCS 0x989680 ;  /* 0x009896800000895d */ /* 0x002fea0003900000 */
[----:B------:R-:W1:Y:S02]  /*4380*/  @!P0 SYNCS.PHASECHK.TRANS64 P0, [R2+URZ], R3 ;  /* 0x00000003020085a7 */ /* 0x000e64000800007f */
[----:B-1----:R-:W-:Y:S05]  /*4390*/  @!P0 BRA `(.L_x_91) ;  /* 0xfffffffc00f08947 */ /* 0x002fea000383ffff */
[----:B------:R-:W-:-:S05]  /*43a0*/  VIADD R7, R7, 0x1 ;  /* 0x0000000107077836 */ /* 0x000fca0000000000 */
[----:B------:R-:W-:-:S04]  /*43b0*/  ISETP.NE.AND P0, PT, R7, 0xe, PT ;  /* 0x0000000e0700780c */ /* 0x000fc80003f05270 */
[----:B0-----:R-:W-:Y:S02]  /*43c0*/  SEL R3, RZ, 0x1, P0 ;  /* 0x00000001ff037807 */ /* 0x001fe40000000000 */
[----:B------:R-:W-:Y:S02]  /*43d0*/  SEL R7, R7, RZ, P0 ;  /* 0x000000ff07077207 */ /* 0x000fe40000000000 */
[----:B------:R-:W-:-:S03]  /*43e0*/  LOP3.LUT R5, R4, R3, RZ, 0x3c, !PT ;  /* 0x0000000304057212 */ /* 0x000fc600078e3cff */
[----:B------:R-:W-:Y:S01]  /*43f0*/  IMAD R2, R7, 0x8, R0 ;  /* 0x0000000807027824 */ /* 0x000fe200078e0200 */
[----:B------:R-:W-:-:S07]  /*4400*/  SHF.L.U32 R3, R5, 0x1f, RZ ;  /* 0x0000001f05037819 */ /* 0x000fce00000006ff */
.L_x_92:
        /* <DEDUP_REMOVED lines=11> */
.L_x_93:
        /* <DEDUP_REMOVED lines=11> */
.L_x_94:
        /* <DEDUP_REMOVED lines=11> */
.L_x_95:
        /* <DEDUP_REMOVED lines=11> */
.L_x_96:
        /* <DEDUP_REMOVED lines=11> */
.L_x_97:
        /* <DEDUP_REMOVED lines=11> */
.L_x_98:
        /* <DEDUP_REMOVED lines=11> */
.L_x_99:
        /* <DEDUP_REMOVED lines=11> */
.L_x_100:
        /* <DEDUP_REMOVED lines=11> */
.L_x_101:
        /* <DEDUP_REMOVED lines=11> */
.L_x_102:
        /* <DEDUP_REMOVED lines=11> */
.L_x_103:
        /* <DEDUP_REMOVED lines=11> */
.L_x_104:
[----:B0-----:R0:W1:Y:S02]  /*4c50*/  SYNCS.PHASECHK.TRANS64.TRYWAIT P0, [R7+URZ], R0 ;  /* 0x00000000070075a7 */ /* 0x001064000800017f */
[----:B-1----:R-:W-:Y:S05]  /*4c60*/  @!P0 NANOSLEEP.SYNCS 0x989680 ;  /* 0x009896800000895d */ /* 0x002fea0003900000 */
[----:B------:R-:W1:Y:S02]  /*4c70*/  @!P0 SYNCS.PHASECHK.TRANS64 P0, [R7+URZ], R0 ;  /* 0x00000000070085a7 */ /* 0x000e64000800007f */
[----:B-1----:R-:W-:Y:S05]  /*4c80*/  @P0 EXIT ;  /* 0x000000000000094d */ /* 0x002fea0003800000 */
[----:B------:R-:W-:Y:S05]  /*4c90*/  BRA `(.L_x_104) ;  /* 0xfffffffc00ec7947 */ /* 0x000fea000383ffff */
.L_x_105:
[----:B------:R-:W-:-:S00]  /*4ca0*/  BRA `(.L_x_105) ;  /* 0xfffffffc00fc7947 */ /* 0x000fc0000383ffff */
[----:B------:R-:W-:-:S00]  /*4cb0*/  NOP ;  /* 0x0000000000007918 */ /* 0x000fc00000000000 */
        /* <DEDUP_REMOVED lines=12> */
.L_x_106:


//--------------------- .nv.shared._ZN7cutlass13device_kernelINS_4conv6kernel13ConvUniversalINS1_16ConvProblemShapeILNS1_8OperatorE2ELi2EEENS1_10collective14CollectiveConvINS1_46MainloopSm90TmaGmmaWarpSpecializedImplicitGemmILS5_2ELi14ELi2EN4cute5tupleIJNSA_1CILi1EEESD_SD_EEENS1_36KernelImplicitTmaWarpSpecializedSm90ELi1EEENSB_IJNSC_ILi64EEENSB_IJSH_EEESI_EEENS_10bfloat16_tESK_NSA_8TiledMMAINSA_8MMA_AtomIJNSA_4SM904GMMA27MMA_64x64x16_F32BF16BF16_SSILNSO_5MajorE1ELSQ_1ELNSO_7ScaleInE1ELSR_1EEEEEENSA_6LayoutISE_NSB_IJNSC_ILi0EEESV_SV_EEEEENSB_IJNSA_10UnderscoreESY_SY_EEEEENS7_6detail26Sm90ImplicitGemmTileTraitsINSA_13SM90_TMA_LOADENSA_14ComposedLayoutINSA_7SwizzleILi3ELi4ELi3EEENSA_18smem_ptr_flag_bitsILi16EEENSU_INSB_IJNSB_IJSH_SD_EEENSB_IJNSC_ILi8EEES1A_EEENSB_IJSD_NSC_ILi14EEEEEEEEENSB_IJNSB_IJSD_SV_EEENSB_IJSH_NSC_ILi512EEEEEENSB_IJSV_NSC_ILi4096EEEEEEEEEEEEEvEENS12_INSA_20SM90_TMA_LOAD_IM2COLES1M_vEEEENS_8epilogue10collective6detail29Sm90TmaWarpSpecializedAdapterINS1S_15DefaultEpilogueISK_NSB_IJlNSB_IJSD_llEEESV_EEES1X_NS1R_6thread17LinearCombinationISK_Li1EffLNS1Y_9ScaleType4KindE0ELNS_15FloatRoundStyleE2ESK_EENS_4gemm15EpilogueDefaultEEEEEvvEEEEvNT_6ParamsE --------------------------
	.section	.nv.shared._ZN7cutlass13device_kernelINS_4conv6kernel13ConvUniversalINS1_16ConvProblemShapeILNS1_8OperatorE2ELi2EEENS1_10collective14CollectiveConvINS1_46MainloopSm90TmaGmmaWarpSpecializedImplicitGemmILS5_2ELi14ELi2EN4cute5tupleIJNSA_1CILi1EEESD_SD_EEENS1_36KernelImplicitTmaWarpSpecializedSm90ELi1EEENSB_IJNSC_ILi64EEENSB_IJSH_EEESI_EEENS_10bfloat16_tESK_NSA_8TiledMMAINSA_8MMA_AtomIJNSA_4SM904GMMA27MMA_64x64x16_F32BF16BF16_SSILNSO_5MajorE1ELSQ_1ELNSO_7ScaleInE1ELSR_1EEEEEENSA_6LayoutISE_NSB_IJNSC_ILi0EEESV_SV_EEEEENSB_IJNSA_10UnderscoreESY_SY_EEEEENS7_6detail26Sm90ImplicitGemmTileTraitsINSA_13SM90_TMA_LOADENSA_14ComposedLayoutINSA_7SwizzleILi3ELi4ELi3EEENSA_18smem_ptr_flag_bitsILi16EEENSU_INSB_IJNSB_IJSH_SD_EEENSB_IJNSC_ILi8EEES1A_EEENSB_IJSD_NSC_ILi14EEEEEEEEENSB_IJNSB_IJSD_SV_EEENSB_IJSH_NSC_ILi512EEEEEENSB_IJSV_NSC_ILi4096EEEEEEEEEEEEEvEENS12_INSA_20SM90_TMA_LOAD_IM2COLES1M_vEEEENS_8epilogue10collective6detail29Sm90TmaWarpSpecializedAdapterINS1S_15DefaultEpilogueISK_NSB_IJlNSB_IJSD_llEEESV_EEES1X_NS1R_6thread17LinearCombinationISK_Li1EffLNS1Y_9ScaleType4KindE0ELNS_15FloatRoundStyleE2ESK_EENS_4gemm15EpilogueDefaultEEEEEvvEEEEvNT_6ParamsE,"aw",@nobits
	.sectionflags	@""
	.align	16
	.zero		1024


//--------------------- .nv.shared.reserved.0     --------------------------
	.section	.nv.shared.reserved.0,"aw",@nobits
	.weak		__nv_reservedSMEM_offset_0_alias
	.size		__nv_reservedSMEM_offset_0_alias, 0, 0
	.other		__nv_reservedSMEM_offset_0_alias,@"STO_CUDA_RESERVED_SHARED STV_DEFAULT"
__nv_reservedSMEM_offset_0_alias:
	.zero		0


//--------------------- .nv.global                --------------------------
	.section	.nv.global,"aw",@nobits
.nv.global:
	.type		_ZN39_INTERNAL_15d0c677_4_k_cu_8a279aab_29854cute1_E,@object
	.size		_ZN39_INTERNAL_15d0c677_4_k_cu_8a279aab_29854cute1_E,(_ZN39_INTERNAL_15d0c677_4_k_cu_8a279aab_29854cuda3std3__45__cpo6cbeginE - _ZN39_INTERNAL_15d0c677_4_k_cu_8a279aab_29854cute1_E)
_ZN39_INTERNAL_15d0c677_4_k_cu_8a279aab_29854cute1_E:
	.zero		1
	.type		_ZN39_INTERNAL_15d0c677_4_k_cu_8a279aab_29854cuda3std3__45__cpo6cbeginE,@object
	.size		_ZN39_INTERNAL_15d0c677_4_k_cu_8a279aab_29854cuda3std3__45__cpo6cbeginE,(_ZN39_INTERNAL_15d0c677_4_k_cu_8a279aab_29854cuda3std3__48in_placeE - _ZN39_INTERNAL_15d0c677_4_k_cu_8a279aab_29854cuda3std3__45__cpo6cbeginE)
_ZN39_INTERNAL_15d0c677_4_k_cu_8a279aab_29854cuda3std3__45__cpo6cbeginE:
	.zero		1
	.type		_ZN39_INTERNAL_15d0c677_4_k_cu_8a279aab_29854cuda3std3__48in_placeE,@object
	.size		_ZN39_INTERNAL_15d0c677_4_k_cu_8a279aab_29854cuda3std3__48in_placeE,(_ZN39_INTERNAL_15d0c677_4_k_cu_8a279aab_29854cuda3std6ranges3__45__cpo9iter_moveE - _ZN39_INTERNAL_15d0c677_4_k_cu_8a279aab_29854cuda3std3__48in_placeE)
_ZN39_INTERNAL_15d0c677_4_k_cu_8a279aab_29854cuda3std3__48in_placeE:
	.zero		1
	.type		_ZN39_INTERNAL_15d0c677_4_k_cu_8a279aab_29854cuda3std6ranges3__45__cpo9iter_moveE,@object
	.size		_ZN39_INTERNAL_15d0c677_4_k_cu_8a279aab_29854cuda3std6ranges3__45__cpo9iter_moveE,(_ZN39_INTERNAL_15d0c677_4_k_cu_8a279aab_29854cuda3std3__45__cpo5beginE - _ZN39_INTERNAL_15d0c677_4_k_cu_8a279aab_29854cuda3std6ranges3__45__cpo9iter_moveE)
_ZN39_INTERNAL_15d0c677_4_k_cu_8a279aab_29854cuda3std6ranges3__45__cpo9iter_moveE:
	.zero		1
	.type		_ZN39_INTERNAL_15d0c677_4_k_cu_8a279aab_29854cuda3std3__45__cpo5beginE,@object
	.size		_ZN39_INTERNAL_15d0c677_4_k_cu_8a279aab_29854cuda3std3__45__cpo5beginE,(_ZN39_INTERNAL_15d0c677_4_k_cu_8a279aab_29854cuda3std3__441_GLOBAL__N__15d0c677_4_k_cu_8a279aab_29856ignoreE - _ZN39_INTERNAL_15d0c677_4_k_cu_8a279aab_29854cuda3std3__45__cpo5beginE)
_ZN39_INTERNAL_15d0c677_4_k_cu_8a279aab_29854cuda3std3__45__cpo5beginE:
	.zero		1
	.type		_ZN39_INTERNAL_15d0c677_4_k_cu_8a279aab_29854cuda3std3__441_GLOBAL__N__15d0c677_4_k_cu_8a279aab_29856ignoreE,@object
	.size		_ZN39_INTERNAL_15d0c677_4_k_cu_8a279aab_29854cuda3std3__441_GLOBAL__N__15d0c677_4_k_cu_8a279aab_29856ignoreE,(_ZN39_INTERNAL_15d0c677_4_k_cu_8a279aab_29854cute7productE - _ZN39_INTERNAL_15d0c677_4_k_cu_8a279aab_29854cuda3std3__441_GLOBAL__N__15d0c677_4_k_cu_8a279aab_29856ignoreE)
_ZN39_INTERNAL_15d0c677_4_k_cu_8a279aab_29854cuda3std3__441_GLOBAL__N__15d0c677_4_k_cu_8a279aab_29856ignoreE:
	.zero		1
	.type		_ZN39_INTERNAL_15d0c677_4_k_cu_8a279aab_29854cute7productE,@object
	.size		_ZN39_INTERNAL_15d0c677_4_k_cu_8a279aab_29854cute7productE,(_ZN39_INTERNAL_15d0c677_4_k_cu_8a279aab_29854cuda3std3__45__cpo3endE - _ZN39_INTERNAL_15d0c677_4_k_cu_8a279aab_29854cute7productE)
_ZN39_INTERNAL_15d0c677_4_k_cu_8a279aab_29854cute7productE:
	.zero		1
	.type		_ZN39_INTERNAL_15d0c677_4_k_cu_8a279aab_29854cuda3std3__45__cpo3endE,@object
	.size		_ZN39_INTERNAL_15d0c677_4_k_cu_8a279aab_29854cuda3std3__45__cpo3endE,(_ZN39_INTERNAL_15d0c677_4_k_cu_8a279aab_29854cuda3std3__419piecewise_constructE - _ZN39_INTERNAL_15d0c677_4_k_cu_8a279aab_29854cuda3std3__45__cpo3endE)
_ZN39_INTERNAL_15d0c677_4_k_cu_8a279aab_29854cuda3std3__45__cpo3endE:
	.zero		1
	.type		_ZN39_INTERNAL_15d0c677_4_k_cu_8a279aab_29854cuda3std3__419piecewise_constructE,@object
	.size		_ZN39_INTERNAL_15d0c677_4_k_cu_8a279aab_29854cuda3std3__419piecewise_constructE,(_ZN39_INTERNAL_15d0c677_4_k_cu_8a279aab_29854cuda3std3__45__cpo4cendE - _ZN39_INTERNAL_15d0c677_4_k_cu_8a279aab_29854cuda3std3__419piecewise_constructE)
_ZN39_INTERNAL_15d0c677_4_k_cu_8a279aab_29854cuda3std3__419piecewise_constructE:
	.zero		1
	.type		_ZN39_INTERNAL_15d0c677_4_k_cu_8a279aab_29854cuda3std3__45__cpo4cendE,@object
	.size		_ZN39_INTERNAL_15d0c677_4_k_cu_8a279aab_29854cuda3std3__45__cpo4cendE,(_ZN39_INTERNAL_15d0c677_4_k_cu_8a279aab_29854cuda3std6ranges3__45__cpo4swapE - _ZN39_INTERNAL_15d0c677_4_k_cu_8a279aab_29854cuda3std3__45__cpo4cendE)
_ZN39_INTERNAL_15d0c677_4_k_cu_8a279aab_29854cuda3std3__45__cpo4cendE:
	.zero		1
	.type		_ZN39_INTERNAL_15d0c677_4_k_cu_8a279aab_29854cuda3std6ranges3__45__cpo4swapE,@object
	.size		_ZN39_INTERNAL_15d0c677_4_k_cu_8a279aab_29854cuda3std6ranges3__45__cpo4swapE,(.L_7 - _ZN39_INTERNAL_15d0c677_4_k_cu_8a279aab_29854cuda3std6ranges3__45__cpo4swapE)
_ZN39_INTERNAL_15d0c677_4_k_cu_8a279aab_29854cuda3std6ranges3__45__cpo4swapE:
	.zero		1
.L_7:


//--------------------- .nv.constant0._ZN7cutlass13device_kernelINS_4conv6kernel13ConvUniversalINS1_16ConvProblemShapeILNS1_8OperatorE2ELi2EEENS1_10collective14CollectiveConvINS1_46MainloopSm90TmaGmmaWarpSpecializedImplicitGemmILS5_2ELi14ELi2EN4cute5tupleIJNSA_1CILi1EEESD_SD_EEENS1_36KernelImplicitTmaWarpSpecializedSm90ELi1EEENSB_IJNSC_ILi64EEENSB_IJSH_EEESI_EEENS_10bfloat16_tESK_NSA_8TiledMMAINSA_8MMA_AtomIJNSA_4SM904GMMA27MMA_64x64x16_F32BF16BF16_SSILNSO_5MajorE1ELSQ_1ELNSO_7ScaleInE1ELSR_1EEEEEENSA_6LayoutISE_NSB_IJNSC_ILi0EEESV_SV_EEEEENSB_IJNSA_10UnderscoreESY_SY_EEEEENS7_6detail26Sm90ImplicitGemmTileTraitsINSA_13SM90_TMA_LOADENSA_14ComposedLayoutINSA_7SwizzleILi3ELi4ELi3EEENSA_18smem_ptr_flag_bitsILi16EEENSU_INSB_IJNSB_IJSH_SD_EEENSB_IJNSC_ILi8EEES1A_EEENSB_IJSD_NSC_ILi14EEEEEEEEENSB_IJNSB_IJSD_SV_EEENSB_IJSH_NSC_ILi512EEEEEENSB_IJSV_NSC_ILi4096EEEEEEEEEEEEEvEENS12_INSA_20SM90_TMA_LOAD_IM2COLES1M_vEEEENS_8epilogue10collective6detail29Sm90TmaWarpSpecializedAdapterINS1S_15DefaultEpilogueISK_NSB_IJlNSB_IJSD_llEEESV_EEES1X_NS1R_6thread17LinearCombinationISK_Li1EffLNS1Y_9ScaleType4KindE0ELNS_15FloatRoundStyleE2ESK_EENS_4gemm15EpilogueDefaultEEEEEvvEEEEvNT_6ParamsE --------------------------
	.section	.nv.constant0._ZN7cutlass13device_kernelINS_4conv6kernel13ConvUniversalINS1_16ConvProblemShapeILNS1_8OperatorE2ELi2EEENS1_10collective14CollectiveConvINS1_46MainloopSm90TmaGmmaWarpSpecializedImplicitGemmILS5_2ELi14ELi2EN4cute5tupleIJNSA_1CILi1EEESD_SD_EEENS1_36KernelImplicitTmaWarpSpecializedSm90ELi1EEENSB_IJNSC_ILi64EEENSB_IJSH_EEESI_EEENS_10bfloat16_tESK_NSA_8TiledMMAINSA_8MMA_AtomIJNSA_4SM904GMMA27MMA_64x64x16_F32BF16BF16_SSILNSO_5MajorE1ELSQ_1ELNSO_7ScaleInE1ELSR_1EEEEEENSA_6LayoutISE_NSB_IJNSC_ILi0EEESV_SV_EEEEENSB_IJNSA_10UnderscoreESY_SY_EEEEENS7_6detail26Sm90ImplicitGemmTileTraitsINSA_13SM90_TMA_LOADENSA_14ComposedLayoutINSA_7SwizzleILi3ELi4ELi3EEENSA_18smem_ptr_flag_bitsILi16EEENSU_INSB_IJNSB_IJSH_SD_EEENSB_IJNSC_ILi8EEES1A_EEENSB_IJSD_NSC_ILi14EEEEEEEEENSB_IJNSB_IJSD_SV_EEENSB_IJSH_NSC_ILi512EEEEEENSB_IJSV_NSC_ILi4096EEEEEEEEEEEEEvEENS12_INSA_20SM90_TMA_LOAD_IM2COLES1M_vEEEENS_8epilogue10collective6detail29Sm90TmaWarpSpecializedAdapterINS1S_15DefaultEpilogueISK_NSB_IJlNSB_IJSD_llEEESV_EEES1X_NS1R_6thread17LinearCombinationISK_Li1EffLNS1Y_9ScaleType4KindE0ELNS_15FloatRoundStyleE2ESK_EENS_4gemm15EpilogueDefaultEEEEEvvEEEEvNT_6ParamsE,"a",@progbits
	.sectionflags	@""
	.align	4
.nv.constant0._ZN7cutlass13device_kernelINS_4conv6kernel13ConvUniversalINS1_16ConvProblemShapeILNS1_8OperatorE2ELi2EEENS1_10collective14CollectiveConvINS1_46MainloopSm90TmaGmmaWarpSpecializedImplicitGemmILS5_2ELi14ELi2EN4cute5tupleIJNSA_1CILi1EEESD_SD_EEENS1_36KernelImplicitTmaWarpSpecializedSm90ELi1EEENSB_IJNSC_ILi64EEENSB_IJSH_EEESI_EEENS_10bfloat16_tESK_NSA_8TiledMMAINSA_8MMA_AtomIJNSA_4SM904GMMA27MMA_64x64x16_F32BF16BF16_SSILNSO_5MajorE1ELSQ_1ELNSO_7ScaleInE1ELSR_1EEEEEENSA_6LayoutISE_NSB_IJNSC_ILi0EEESV_SV_EEEEENSB_IJNSA_10UnderscoreESY_SY_EEEEENS7_6detail26Sm90ImplicitGemmTileTraitsINSA_13SM90_TMA_LOADENSA_14ComposedLayoutINSA_7SwizzleILi3ELi4ELi3EEENSA_18smem_ptr_flag_bitsILi16EEENSU_INSB_IJNSB_IJSH_SD_EEENSB_IJNSC_ILi8EEES1A_EEENSB_IJSD_NSC_ILi14EEEEEEEEENSB_IJNSB_IJSD_SV_EEENSB_IJSH_NSC_ILi512EEEEEENSB_IJSV_NSC_ILi4096EEEEEEEEEEEEEvEENS12_INSA_20SM90_TMA_LOAD_IM2COLES1M_vEEEENS_8epilogue10collective6detail29Sm90TmaWarpSpecializedAdapterINS1S_15DefaultEpilogueISK_NSB_IJlNSB_IJSD_llEEESV_EEES1X_NS1R_6thread17LinearCombinationISK_Li1EffLNS1Y_9ScaleType4KindE0ELNS_15FloatRoundStyleE2ESK_EENS_4gemm15EpilogueDefaultEEEEEvvEEEEvNT_6ParamsE:
	.zero		1536


//--------------------- SYMBOLS --------------------------

	.type		.nv.reservedSmem.offset0,@object
	.size		.nv.reservedSmem.offset0,0x4
